//
// Generated by NVIDIA NVVM Compiler
//
// Compiler Build ID: CL-36424714
// Cuda compilation tools, release 13.0, V13.0.88
// Based on NVVM 20.0.0
//

.version 9.0
.target sm_100
.address_size 64

	// .globl	_Z11initializeriPiS_S_Py

.visible .entry _Z11initializeriPiS_S_Py(
	.param .u32 _Z11initializeriPiS_S_Py_param_0,
	.param .u64 .ptr .align 1 _Z11initializeriPiS_S_Py_param_1,
	.param .u64 .ptr .align 1 _Z11initializeriPiS_S_Py_param_2,
	.param .u64 .ptr .align 1 _Z11initializeriPiS_S_Py_param_3,
	.param .u64 .ptr .align 1 _Z11initializeriPiS_S_Py_param_4
)
{
	.reg .pred 	%p<3>;
	.reg .b32 	%r<8>;
	.reg .b64 	%rd<13>;

	ld.param.u32 	%r2, [_Z11initializeriPiS_S_Py_param_0];
	ld.param.u64 	%rd1, [_Z11initializeriPiS_S_Py_param_1];
	ld.param.u64 	%rd2, [_Z11initializeriPiS_S_Py_param_2];
	ld.param.u64 	%rd3, [_Z11initializeriPiS_S_Py_param_3];
	ld.param.u64 	%rd4, [_Z11initializeriPiS_S_Py_param_4];
	mov.u32 	%r3, %ctaid.x;
	mov.u32 	%r4, %ntid.x;
	mov.u32 	%r5, %tid.x;
	mad.lo.s32 	%r1, %r3, %r4, %r5;
	setp.ge.s32 	%p1, %r1, %r2;
	@%p1 bra 	$L__BB0_2;
	cvta.to.global.u64 	%rd5, %rd1;
	cvta.to.global.u64 	%rd6, %rd2;
	mul.wide.s32 	%rd7, %r1, 4;
	add.s64 	%rd8, %rd5, %rd7;
	st.global.u32 	[%rd8], %r1;
	add.s64 	%rd9, %rd6, %rd7;
	mov.b32 	%r6, 1;
	st.global.u32 	[%rd9], %r6;
$L__BB0_2:
	setp.ne.s32 	%p2, %r1, 0;
	@%p2 bra 	$L__BB0_4;
	cvta.to.global.u64 	%rd10, %rd3;
	mov.b32 	%r7, 1;
	st.global.u32 	[%rd10], %r7;
	cvta.to.global.u64 	%rd11, %rd4;
	mov.b64 	%rd12, 0;
	st.global.u64 	[%rd11], %rd12;
$L__BB0_4:
	ret;

}
	// .globl	_Z14boruvka_kerneliiPKiS0_PKxPiS3_PyS3_S4_
.visible .entry _Z14boruvka_kerneliiPKiS0_PKxPiS3_PyS3_S4_(
	.param .u32 _Z14boruvka_kerneliiPKiS0_PKxPiS3_PyS3_S4__param_0,
	.param .u32 _Z14boruvka_kerneliiPKiS0_PKxPiS3_PyS3_S4__param_1,
	.param .u64 .ptr .align 1 _Z14boruvka_kerneliiPKiS0_PKxPiS3_PyS3_S4__param_2,
	.param .u64 .ptr .align 1 _Z14boruvka_kerneliiPKiS0_PKxPiS3_PyS3_S4__param_3,
	.param .u64 .ptr .align 1 _Z14boruvka_kerneliiPKiS0_PKxPiS3_PyS3_S4__param_4,
	.param .u64 .ptr .align 1 _Z14boruvka_kerneliiPKiS0_PKxPiS3_PyS3_S4__param_5,
	.param .u64 .ptr .align 1 _Z14boruvka_kerneliiPKiS0_PKxPiS3_PyS3_S4__param_6,
	.param .u64 .ptr .align 1 _Z14boruvka_kerneliiPKiS0_PKxPiS3_PyS3_S4__param_7,
	.param .u64 .ptr .align 1 _Z14boruvka_kerneliiPKiS0_PKxPiS3_PyS3_S4__param_8,
	.param .u64 .ptr .align 1 _Z14boruvka_kerneliiPKiS0_PKxPiS3_PyS3_S4__param_9
)
{
	.reg .pred 	%p<58>;
	.reg .b32 	%r<141>;
	.reg .b64 	%rd<151>;

	ld.param.u32 	%r59, [_Z14boruvka_kerneliiPKiS0_PKxPiS3_PyS3_S4__param_0];
	ld.param.u32 	%r60, [_Z14boruvka_kerneliiPKiS0_PKxPiS3_PyS3_S4__param_1];
	ld.param.u64 	%rd46, [_Z14boruvka_kerneliiPKiS0_PKxPiS3_PyS3_S4__param_3];
	ld.param.u64 	%rd47, [_Z14boruvka_kerneliiPKiS0_PKxPiS3_PyS3_S4__param_5];
	ld.param.u64 	%rd48, [_Z14boruvka_kerneliiPKiS0_PKxPiS3_PyS3_S4__param_6];
	ld.param.u64 	%rd49, [_Z14boruvka_kerneliiPKiS0_PKxPiS3_PyS3_S4__param_7];
	cvta.to.global.u64 	%rd1, %rd48;
	cvta.to.global.u64 	%rd2, %rd47;
	cvta.to.global.u64 	%rd3, %rd46;
	cvta.to.global.u64 	%rd4, %rd49;
	// begin inline asm
	mov.u32 %r61, %envreg2;
	// end inline asm
	cvt.u64.u32 	%rd50, %r61;
	// begin inline asm
	mov.u32 %r62, %envreg1;
	// end inline asm
	cvt.u64.u32 	%rd51, %r62;
	shl.b64 	%rd52, %rd51, 32;
	or.b64  	%rd5, %rd52, %rd50;
	mov.u32 	%r63, %ctaid.x;
	mov.u32 	%r64, %ntid.x;
	mov.u32 	%r65, %tid.x;
	mad.lo.s32 	%r1, %r63, %r64, %r65;
	mov.u32 	%r66, %nctaid.x;
	mul.lo.s32 	%r2, %r66, %r64;
	mov.u32 	%r67, %tid.y;
	add.s32 	%r68, %r65, %r67;
	mov.u32 	%r69, %tid.z;
	or.b32  	%r3, %r68, %r69;
	mov.u32 	%r70, %nctaid.y;
	mul.lo.s32 	%r71, %r66, %r70;
	mov.u32 	%r72, %nctaid.z;
	mul.lo.s32 	%r73, %r71, %r72;
	mov.u32 	%r74, %ctaid.y;
	add.s32 	%r75, %r63, %r74;
	mov.u32 	%r76, %ctaid.z;
	neg.s32 	%r77, %r76;
	setp.eq.s32 	%p3, %r75, %r77;
	sub.s32 	%r78, -2147483647, %r73;
	selp.b32 	%r4, %r78, 1, %p3;
	cvt.s64.s32 	%rd6, %r60;
	add.s32 	%r79, %r1, %r2;
	max.s32 	%r80, %r59, %r79;
	setp.lt.s32 	%p4, %r79, %r59;
	selp.u32 	%r81, 1, 0, %p4;
	add.s32 	%r82, %r79, %r81;
	sub.s32 	%r5, %r80, %r82;
	div.u32 	%r83, %r5, %r2;
$L__BB1_1:
	setp.ge.s32 	%p5, %r1, %r59;
	@%p5 bra 	$L__BB1_8;
	mul.wide.s32 	%rd7, %r2, 8;
	add.s32 	%r84, %r1, %r2;
	setp.lt.s32 	%p6, %r84, %r59;
	selp.u32 	%r85, 1, 0, %p6;
	add.s32 	%r6, %r83, %r85;
	and.b32  	%r7, %r6, 3;
	setp.eq.s32 	%p7, %r7, 3;
	mov.u32 	%r122, %r1;
	@%p7 bra 	$L__BB1_6;
	mul.wide.s32 	%rd53, %r1, 8;
	add.s64 	%rd8, %rd4, %rd53;
	mov.b64 	%rd54, -1;
	st.global.u64 	[%rd8], %rd54;
	setp.eq.s32 	%p8, %r7, 0;
	mov.u32 	%r122, %r84;
	@%p8 bra 	$L__BB1_6;
	add.s32 	%r86, %r1, %r2;
	add.s32 	%r122, %r86, %r2;
	add.s64 	%rd9, %rd8, %rd7;
	mov.b64 	%rd55, -1;
	st.global.u64 	[%rd9], %rd55;
	setp.eq.s32 	%p9, %r7, 1;
	@%p9 bra 	$L__BB1_6;
	add.s32 	%r122, %r122, %r2;
	add.s64 	%rd56, %rd9, %rd7;
	mov.b64 	%rd57, -1;
	st.global.u64 	[%rd56], %rd57;
$L__BB1_6:
	setp.lt.u32 	%p10, %r6, 3;
	@%p10 bra 	$L__BB1_8;
$L__BB1_7:
	mul.wide.s32 	%rd58, %r122, 8;
	add.s64 	%rd59, %rd4, %rd58;
	mov.b64 	%rd60, -1;
	st.global.u64 	[%rd59], %rd60;
	add.s64 	%rd61, %rd59, %rd7;
	st.global.u64 	[%rd61], %rd60;
	add.s64 	%rd62, %rd61, %rd7;
	st.global.u64 	[%rd62], %rd60;
	add.s64 	%rd63, %rd62, %rd7;
	st.global.u64 	[%rd63], %rd60;
	shl.b32 	%r87, %r2, 2;
	add.s32 	%r122, %r87, %r122;
	setp.lt.s32 	%p11, %r122, %r59;
	@%p11 bra 	$L__BB1_7;
$L__BB1_8:
	setp.ne.s64 	%p12, %rd5, 0;
	@%p12 bra 	$L__BB1_10;
	// begin inline asm
	trap;
	// end inline asm
$L__BB1_10:
	add.s64 	%rd10, %rd5, 4;
	setp.ne.s32 	%p13, %r3, 0;
	barrier.sync 	0;
	@%p13 bra 	$L__BB1_13;
	// begin inline asm
	atom.add.release.gpu.u32 %r88,[%rd10],%r4;
	// end inline asm
$L__BB1_12:
	// begin inline asm
	ld.acquire.gpu.u32 %r90,[%rd10];
	// end inline asm
	xor.b32  	%r91, %r90, %r88;
	setp.gt.s32 	%p14, %r91, -1;
	@%p14 bra 	$L__BB1_12;
$L__BB1_13:
	setp.ne.s32 	%p15, %r1, 0;
	barrier.sync 	0;
	@%p15 bra 	$L__BB1_15;
	ld.param.u64 	%rd138, [_Z14boruvka_kerneliiPKiS0_PKxPiS3_PyS3_S4__param_8];
	cvta.to.global.u64 	%rd66, %rd138;
	mov.b32 	%r92, 0;
	st.global.u32 	[%rd66], %r92;
$L__BB1_15:
	setp.ne.s64 	%p16, %rd5, 0;
	@%p16 bra 	$L__BB1_17;
	// begin inline asm
	trap;
	// end inline asm
$L__BB1_17:
	setp.ne.s32 	%p17, %r3, 0;
	barrier.sync 	0;
	@%p17 bra 	$L__BB1_20;
	// begin inline asm
	atom.add.release.gpu.u32 %r93,[%rd10],%r4;
	// end inline asm
$L__BB1_19:
	// begin inline asm
	ld.acquire.gpu.u32 %r95,[%rd10];
	// end inline asm
	xor.b32  	%r96, %r95, %r93;
	setp.gt.s32 	%p18, %r96, -1;
	@%p18 bra 	$L__BB1_19;
$L__BB1_20:
	ld.param.u32 	%r120, [_Z14boruvka_kerneliiPKiS0_PKxPiS3_PyS3_S4__param_1];
	setp.ge.s32 	%p19, %r1, %r120;
	barrier.sync 	0;
	@%p19 bra 	$L__BB1_30;
	mov.u32 	%r124, %r1;
$L__BB1_22:
	ld.param.u64 	%rd134, [_Z14boruvka_kerneliiPKiS0_PKxPiS3_PyS3_S4__param_2];
	cvt.s64.s32 	%rd11, %r124;
	cvta.to.global.u64 	%rd69, %rd134;
	mul.wide.s32 	%rd70, %r124, 4;
	add.s64 	%rd71, %rd69, %rd70;
	ld.global.u32 	%r125, [%rd71];
	add.s64 	%rd72, %rd3, %rd70;
	ld.global.u32 	%r128, [%rd72];
	cvt.s64.s32 	%rd142, %r125;
	mul.wide.s32 	%rd73, %r125, 4;
	add.s64 	%rd143, %rd2, %rd73;
	ld.global.u32 	%r127, [%rd143];
	setp.eq.s32 	%p20, %r127, %r125;
	mov.u32 	%r126, %r127;
	@%p20 bra 	$L__BB1_23;
	bra.uni 	$L__BB1_69;
$L__BB1_23:
	setp.eq.s32 	%p22, %r127, %r125;
	@%p22 bra 	$L__BB1_24;
	bra.uni 	$L__BB1_70;
$L__BB1_24:
	cvt.s64.s32 	%rd144, %r128;
	mul.wide.s32 	%rd77, %r128, 4;
	add.s64 	%rd145, %rd2, %rd77;
	ld.global.u32 	%r130, [%rd145];
	setp.eq.s32 	%p24, %r130, %r128;
	mov.u32 	%r129, %r130;
	@%p24 bra 	$L__BB1_25;
	bra.uni 	$L__BB1_71;
$L__BB1_25:
	setp.eq.s32 	%p26, %r130, %r128;
	@%p26 bra 	$L__BB1_27;
$L__BB1_26:
	st.global.u32 	[%rd145], %r128;
	mul.wide.s32 	%rd80, %r130, 4;
	add.s64 	%rd145, %rd2, %rd80;
	ld.global.u32 	%r130, [%rd145];
	setp.ne.s32 	%p27, %r130, %r128;
	@%p27 bra 	$L__BB1_26;
$L__BB1_27:
	setp.eq.s32 	%p28, %r125, %r128;
	@%p28 bra 	$L__BB1_29;
	ld.param.u64 	%rd136, [_Z14boruvka_kerneliiPKiS0_PKxPiS3_PyS3_S4__param_4];
	cvta.to.global.u64 	%rd81, %rd136;
	shl.b64 	%rd82, %rd11, 3;
	add.s64 	%rd83, %rd81, %rd82;
	ld.global.u64 	%rd84, [%rd83];
	mad.lo.s64 	%rd85, %rd84, %rd6, %rd11;
	shl.b64 	%rd86, %rd142, 3;
	add.s64 	%rd87, %rd4, %rd86;
	atom.global.min.u64 	%rd88, [%rd87], %rd85;
	shl.b64 	%rd89, %rd144, 3;
	add.s64 	%rd90, %rd4, %rd89;
	atom.global.min.u64 	%rd91, [%rd90], %rd85;
$L__BB1_29:
	ld.param.u32 	%r121, [_Z14boruvka_kerneliiPKiS0_PKxPiS3_PyS3_S4__param_1];
	cvt.u32.u64 	%r97, %rd11;
	add.s32 	%r124, %r97, %r2;
	setp.lt.s32 	%p29, %r124, %r121;
	@%p29 bra 	$L__BB1_22;
$L__BB1_30:
	setp.ne.s64 	%p30, %rd5, 0;
	@%p30 bra 	$L__BB1_32;
	// begin inline asm
	trap;
	// end inline asm
$L__BB1_32:
	setp.ne.s32 	%p31, %r3, 0;
	barrier.sync 	0;
	@%p31 bra 	$L__BB1_35;
	// begin inline asm
	atom.add.release.gpu.u32 %r98,[%rd10],%r4;
	// end inline asm
$L__BB1_34:
	// begin inline asm
	ld.acquire.gpu.u32 %r100,[%rd10];
	// end inline asm
	xor.b32  	%r101, %r100, %r98;
	setp.gt.s32 	%p32, %r101, -1;
	@%p32 bra 	$L__BB1_34;
$L__BB1_35:
	setp.ge.s32 	%p33, %r1, %r59;
	barrier.sync 	0;
	@%p33 bra 	$L__BB1_56;
	mov.u32 	%r131, %r1;
$L__BB1_37:
	mul.wide.s32 	%rd94, %r131, 8;
	add.s64 	%rd95, %rd4, %rd94;
	ld.global.u64 	%rd24, [%rd95];
	setp.eq.s64 	%p34, %rd24, -1;
	@%p34 bra 	$L__BB1_55;
	or.b64  	%rd96, %rd24, %rd6;
	and.b64  	%rd97, %rd96, -4294967296;
	setp.ne.s64 	%p35, %rd97, 0;
	@%p35 bra 	$L__BB1_40;
	cvt.u32.u64 	%r102, %rd6;
	cvt.u32.u64 	%r103, %rd24;
	rem.u32 	%r104, %r103, %r102;
	cvt.u64.u32 	%rd146, %r104;
	bra.uni 	$L__BB1_41;
$L__BB1_40:
	rem.u64 	%rd146, %rd24, %rd6;
$L__BB1_41:
	ld.param.u64 	%rd135, [_Z14boruvka_kerneliiPKiS0_PKxPiS3_PyS3_S4__param_2];
	shl.b64 	%rd28, %rd146, 32;
	shr.s64 	%rd98, %rd28, 30;
	cvta.to.global.u64 	%rd99, %rd135;
	add.s64 	%rd100, %rd99, %rd98;
	ld.global.u32 	%r34, [%rd100];
	add.s64 	%rd101, %rd3, %rd98;
	ld.global.u32 	%r35, [%rd101];
	cvt.s64.s32 	%rd29, %r34;
	mul.wide.s32 	%rd102, %r34, 4;
	add.s64 	%rd30, %rd2, %rd102;
	cvt.s64.s32 	%rd31, %r35;
	mul.wide.s32 	%rd103, %r35, 4;
	add.s64 	%rd32, %rd2, %rd103;
	mov.b32 	%r132, 0;
	bra.uni 	$L__BB1_43;
$L__BB1_42:
	add.s32 	%r132, %r132, 1;
	setp.eq.s32 	%p48, %r132, 64;
	@%p48 bra 	$L__BB1_55;
$L__BB1_43:
	ld.global.u32 	%r135, [%rd30];
	setp.eq.s32 	%p36, %r135, %r34;
	mov.u32 	%r133, %r34;
	mov.u64 	%rd147, %rd29;
	mov.u32 	%r134, %r135;
	@%p36 bra 	$L__BB1_44;
	bra.uni 	$L__BB1_72;
$L__BB1_44:
	setp.eq.s32 	%p38, %r135, %r133;
	mov.u64 	%rd148, %rd30;
	@%p38 bra 	$L__BB1_45;
	bra.uni 	$L__BB1_73;
$L__BB1_45:
	ld.global.u32 	%r138, [%rd32];
	setp.eq.s32 	%p40, %r138, %r35;
	mov.u32 	%r136, %r35;
	mov.u64 	%rd149, %rd31;
	mov.u32 	%r137, %r138;
	@%p40 bra 	$L__BB1_46;
	bra.uni 	$L__BB1_74;
$L__BB1_46:
	setp.eq.s32 	%p42, %r138, %r136;
	mov.u64 	%rd150, %rd32;
	@%p42 bra 	$L__BB1_48;
$L__BB1_47:
	st.global.u32 	[%rd150], %r136;
	mul.wide.s32 	%rd109, %r138, 4;
	add.s64 	%rd150, %rd2, %rd109;
	ld.global.u32 	%r138, [%rd150];
	setp.ne.s32 	%p43, %r138, %r136;
	@%p43 bra 	$L__BB1_47;
$L__BB1_48:
	setp.eq.s32 	%p44, %r133, %r136;
	@%p44 bra 	$L__BB1_55;
	shl.b64 	%rd110, %rd147, 2;
	add.s64 	%rd111, %rd1, %rd110;
	ld.global.u32 	%r50, [%rd111];
	shl.b64 	%rd112, %rd149, 2;
	add.s64 	%rd113, %rd1, %rd112;
	ld.global.u32 	%r51, [%rd113];
	setp.lt.s32 	%p46, %r50, %r51;
	mov.pred 	%p57, -1;
	@%p46 bra 	$L__BB1_51;
	setp.gt.s32 	%p57, %r50, %r51;
	min.s32 	%r106, %r133, %r136;
	max.s32 	%r107, %r133, %r136;
	selp.b32 	%r52, %r133, %r106, %p57;
	selp.b32 	%r133, %r136, %r107, %p57;
	mov.u32 	%r136, %r52;
$L__BB1_51:
	mul.wide.s32 	%rd114, %r133, 4;
	add.s64 	%rd115, %rd2, %rd114;
	atom.relaxed.global.cas.b32 	%r108, [%rd115], %r133, %r136;
	setp.ne.s32 	%p47, %r108, %r133;
	@%p47 bra 	$L__BB1_42;
	@%p57 bra 	$L__BB1_54;
	mul.wide.s32 	%rd116, %r136, 4;
	add.s64 	%rd117, %rd1, %rd116;
	atom.global.add.u32 	%r109, [%rd117], 1;
$L__BB1_54:
	ld.param.u64 	%rd141, [_Z14boruvka_kerneliiPKiS0_PKxPiS3_PyS3_S4__param_9];
	ld.param.u64 	%rd139, [_Z14boruvka_kerneliiPKiS0_PKxPiS3_PyS3_S4__param_8];
	ld.param.u64 	%rd137, [_Z14boruvka_kerneliiPKiS0_PKxPiS3_PyS3_S4__param_4];
	shr.s64 	%rd118, %rd28, 29;
	cvta.to.global.u64 	%rd119, %rd137;
	add.s64 	%rd120, %rd119, %rd118;
	ld.global.u64 	%rd121, [%rd120];
	mul.hi.u64 	%rd122, %rd121, -8543223828751151131;
	shr.u64 	%rd123, %rd122, 29;
	mul.lo.s64 	%rd124, %rd123, 1000000007;
	sub.s64 	%rd125, %rd121, %rd124;
	cvta.to.global.u64 	%rd126, %rd141;
	atom.global.add.u64 	%rd127, [%rd126], %rd125;
	cvta.to.global.u64 	%rd128, %rd139;
	atom.global.exch.b32 	%r110, [%rd128], 1;
$L__BB1_55:
	add.s32 	%r131, %r131, %r2;
	setp.lt.s32 	%p49, %r131, %r59;
	@%p49 bra 	$L__BB1_37;
$L__BB1_56:
	setp.ne.s64 	%p50, %rd5, 0;
	@%p50 bra 	$L__BB1_58;
	// begin inline asm
	trap;
	// end inline asm
$L__BB1_58:
	add.s64 	%rd41, %rd5, 4;
	setp.ne.s32 	%p51, %r3, 0;
	barrier.sync 	0;
	@%p51 bra 	$L__BB1_61;
	// begin inline asm
	atom.add.release.gpu.u32 %r111,[%rd41],%r4;
	// end inline asm
$L__BB1_60:
	// begin inline asm
	ld.acquire.gpu.u32 %r113,[%rd41];
	// end inline asm
	xor.b32  	%r114, %r113, %r111;
	setp.gt.s32 	%p52, %r114, -1;
	@%p52 bra 	$L__BB1_60;
$L__BB1_61:
	ld.param.u64 	%rd140, [_Z14boruvka_kerneliiPKiS0_PKxPiS3_PyS3_S4__param_8];
	barrier.sync 	0;
	cvta.to.global.u64 	%rd131, %rd140;
	ld.global.u32 	%r115, [%rd131];
	setp.eq.s32 	%p53, %r115, 0;
	@%p53 bra 	$L__BB1_68;
	setp.ne.s64 	%p54, %rd5, 0;
	@%p54 bra 	$L__BB1_64;
	// begin inline asm
	trap;
	// end inline asm
$L__BB1_64:
	setp.ne.s32 	%p55, %r3, 0;
	barrier.sync 	0;
	@%p55 bra 	$L__BB1_67;
	// begin inline asm
	atom.add.release.gpu.u32 %r116,[%rd41],%r4;
	// end inline asm
$L__BB1_66:
	// begin inline asm
	ld.acquire.gpu.u32 %r118,[%rd41];
	// end inline asm
	xor.b32  	%r119, %r118, %r116;
	setp.gt.s32 	%p56, %r119, -1;
	@%p56 bra 	$L__BB1_66;
$L__BB1_67:
	barrier.sync 	0;
	bra.uni 	$L__BB1_1;
$L__BB1_68:
	ret;
$L__BB1_69:
	cvt.s64.s32 	%rd142, %r126;
	mul.wide.s32 	%rd74, %r126, 4;
	add.s64 	%rd75, %rd2, %rd74;
	ld.global.u32 	%r22, [%rd75];
	setp.eq.s32 	%p21, %r22, %r126;
	mov.u32 	%r125, %r126;
	mov.u32 	%r126, %r22;
	@%p21 bra 	$L__BB1_23;
	bra.uni 	$L__BB1_69;
$L__BB1_70:
	st.global.u32 	[%rd143], %r125;
	mul.wide.s32 	%rd76, %r127, 4;
	add.s64 	%rd143, %rd2, %rd76;
	ld.global.u32 	%r127, [%rd143];
	setp.eq.s32 	%p23, %r127, %r125;
	@%p23 bra 	$L__BB1_24;
	bra.uni 	$L__BB1_70;
$L__BB1_71:
	cvt.s64.s32 	%rd144, %r129;
	mul.wide.s32 	%rd78, %r129, 4;
	add.s64 	%rd79, %rd2, %rd78;
	ld.global.u32 	%r28, [%rd79];
	setp.eq.s32 	%p25, %r28, %r129;
	mov.u32 	%r128, %r129;
	mov.u32 	%r129, %r28;
	@%p25 bra 	$L__BB1_25;
	bra.uni 	$L__BB1_71;
$L__BB1_72:
	cvt.s64.s32 	%rd147, %r134;
	mul.wide.s32 	%rd104, %r134, 4;
	add.s64 	%rd105, %rd2, %rd104;
	ld.global.u32 	%r41, [%rd105];
	setp.eq.s32 	%p37, %r41, %r134;
	mov.u32 	%r133, %r134;
	mov.u32 	%r134, %r41;
	@%p37 bra 	$L__BB1_44;
	bra.uni 	$L__BB1_72;
$L__BB1_73:
	st.global.u32 	[%rd148], %r133;
	mul.wide.s32 	%rd106, %r135, 4;
	add.s64 	%rd148, %rd2, %rd106;
	ld.global.u32 	%r135, [%rd148];
	setp.eq.s32 	%p39, %r135, %r133;
	@%p39 bra 	$L__BB1_45;
	bra.uni 	$L__BB1_73;
$L__BB1_74:
	cvt.s64.s32 	%rd149, %r137;
	mul.wide.s32 	%rd107, %r137, 4;
	add.s64 	%rd108, %rd2, %rd107;
	ld.global.u32 	%r47, [%rd108];
	setp.eq.s32 	%p41, %r47, %r137;
	mov.u32 	%r136, %r137;
	mov.u32 	%r137, %r47;
	@%p41 bra 	$L__BB1_46;
	bra.uni 	$L__BB1_74;

}


// ===== COMPILED SASS (sm_100) =====

	.target	sm_100

	.elftype	@"ET_EXEC"


//--------------------- .note.nv.tkinfo           --------------------------
	.section	.note.nv.tkinfo,"",@"SHT_NOTE"
	.sectionflags	@"SHF_NOTE_NV_TKINFO"
	.tkinfo
        /*0018*/ 	.word	0x00000002
        /*0030*/ 	.string	""
        /*0030*/ 	.string	"ptxas"
        /*0030*/ 	.string	"Cuda compilation tools, release 13.0, V13.0.88"
        /*0030*/ 	.string	"Build cuda_13.0.r13.0/compiler.36424714_0"
        /*0030*/ 	.string	"-arch sm_100 -m 64 "



//--------------------- .note.nv.cuinfo           --------------------------
	.section	.note.nv.cuinfo,"",@"SHT_NOTE"
	.sectionflags	@"SHF_NOTE_NV_CUINFO"
        /*0018*/ 	.short	0x0002
        /*001a*/ 	.short	0x0064
        /*001c*/ 	.short	0x0082
	.zero		2


//--------------------- .nv.info                  --------------------------
	.section	.nv.info,"",@"SHT_CUDA_INFO"
	.align	4


	//----- nvinfo : EIATTR_REGCOUNT
	.align		4
        /*0000*/ 	.byte	0x04, 0x2f
        /*0002*/ 	.short	(.L_1 - .L_0)
	.align		4
.L_0:
        /*0004*/ 	.word	index@(_Z11initializeriPiS_S_Py)
        /*0008*/ 	.word	0x0000000c


	//----- nvinfo : EIATTR_FRAME_SIZE
	.align		4
.L_1:
        /*000c*/ 	.byte	0x04, 0x11
        /*000e*/ 	.short	(.L_3 - .L_2)
	.align		4
.L_2:
        /*0010*/ 	.word	index@(_Z11initializeriPiS_S_Py)
        /*0014*/ 	.word	0x00000000


	//----- nvinfo : EIATTR_REGCOUNT
	.align		4
.L_3:
        /*0018*/ 	.byte	0x04, 0x2f
        /*001a*/ 	.short	(.L_5 - .L_4)
	.align		4
.L_4:
        /*001c*/ 	.word	index@(_Z14boruvka_kerneliiPKiS0_PKxPiS3_PyS3_S4_)
        /*0020*/ 	.word	0x0000001e


	//----- nvinfo : EIATTR_FRAME_SIZE
	.align		4
.L_5:
        /*0024*/ 	.byte	0x04, 0x11
        /*0026*/ 	.short	(.L_7 - .L_6)
	.align		4
.L_6:
        /*0028*/ 	.word	index@($__internal_0_$__cuda_sm20_rem_u64)
        /*002c*/ 	.word	0x00000000


	//----- nvinfo : EIATTR_FRAME_SIZE
	.align		4
.L_7:
        /*0030*/ 	.byte	0x04, 0x11
        /*0032*/ 	.short	(.L_9 - .L_8)
	.align		4
.L_8:
        /*0034*/ 	.word	index@(_Z14boruvka_kerneliiPKiS0_PKxPiS3_PyS3_S4_)
        /*0038*/ 	.word	0x00000000


	//----- nvinfo : EIATTR_MIN_STACK_SIZE
	.align		4
.L_9:
        /*003c*/ 	.byte	0x04, 0x12
        /*003e*/ 	.short	(.L_11 - .L_10)
	.align		4
.L_10:
        /*0040*/ 	.word	index@(_Z14boruvka_kerneliiPKiS0_PKxPiS3_PyS3_S4_)
        /*0044*/ 	.word	0x00000000


	//----- nvinfo : EIATTR_MIN_STACK_SIZE
	.align		4
.L_11:
        /*0048*/ 	.byte	0x04, 0x12
        /*004a*/ 	.short	(.L_13 - .L_12)
	.align		4
.L_12:
        /*004c*/ 	.word	index@(_Z11initializeriPiS_S_Py)
        /*0050*/ 	.word	0x00000000
.L_13:


//--------------------- .nv.compat                --------------------------
	.section	.nv.compat,"",@"SHT_CUDA_COMPAT_INFO"
	.align	4
        /*0000*/ 	.byte	0x02, 0x09, 0x00, 0x00, 0x02, 0x02, 0x01, 0x00, 0x02, 0x05, 0x05, 0x00, 0x03, 0x07, 0x01, 0x01
        /*0010*/ 	.byte	0x02, 0x03, 0x00, 0x00, 0x02, 0x06, 0x01, 0x00, 0x04, 0x0b, 0x08, 0x00, 0x09, 0x00, 0x00, 0x00
        /*0020*/ 	.byte	0x00, 0x00, 0x00, 0x00


//--------------------- .nv.info._Z14boruvka_kerneliiPKiS0_PKxPiS3_PyS3_S4_ --------------------------
	.section	.nv.info._Z14boruvka_kerneliiPKiS0_PKxPiS3_PyS3_S4_,"",@"SHT_CUDA_INFO"
	.sectionflags	@""
	.align	4


	//----- nvinfo : EIATTR_CUDA_API_VERSION
	.align		4
        /*0000*/ 	.byte	0x04, 0x37
        /*0002*/ 	.short	(.L_15 - .L_14)
.L_14:
        /*0004*/ 	.word	0x00000082


	//----- nvinfo : EIATTR_KPARAM_INFO
	.align		4
.L_15:
        /*0008*/ 	.byte	0x04, 0x17
        /*000a*/ 	.short	(.L_17 - .L_16)
.L_16:
        /*000c*/ 	.word	0x00000000
        /*0010*/ 	.short	0x0009
        /*0012*/ 	.short	0x0040
        /*0014*/ 	.byte	0x00, 0xf5, 0x21, 0x00


	//----- nvinfo : EIATTR_KPARAM_INFO
	.align		4
.L_17:
        /*0018*/ 	.byte	0x04, 0x17
        /*001a*/ 	.short	(.L_19 - .L_18)
.L_18:
        /*001c*/ 	.word	0x00000000
        /*0020*/ 	.short	0x0008
        /*0022*/ 	.short	0x0038
        /*0024*/ 	.byte	0x00, 0xf5, 0x21, 0x00


	//----- nvinfo : EIATTR_KPARAM_INFO
	.align		4
.L_19:
        /*0028*/ 	.byte	0x04, 0x17
        /*002a*/ 	.short	(.L_21 - .L_20)
.L_20:
        /*002c*/ 	.word	0x00000000
        /*0030*/ 	.short	0x0007
        /*0032*/ 	.short	0x0030
        /*0034*/ 	.byte	0x00, 0xf5, 0x21, 0x00


	//----- nvinfo : EIATTR_KPARAM_INFO
	.align		4
.L_21:
        /*0038*/ 	.byte	0x04, 0x17
        /*003a*/ 	.short	(.L_23 - .L_22)
.L_22:
        /*003c*/ 	.word	0x00000000
        /*0040*/ 	.short	0x0006
        /*0042*/ 	.short	0x0028
        /*0044*/ 	.byte	0x00, 0xf5, 0x21, 0x00


	//----- nvinfo : EIATTR_KPARAM_INFO
	.align		4
.L_23:
        /*0048*/ 	.byte	0x04, 0x17
        /*004a*/ 	.short	(.L_25 - .L_24)
.L_24:
        /*004c*/ 	.word	0x00000000
        /*0050*/ 	.short	0x0005
        /*0052*/ 	.short	0x0020
        /*0054*/ 	.byte	0x00, 0xf5, 0x21, 0x00


	//----- nvinfo : EIATTR_KPARAM_INFO
	.align		4
.L_25:
        /*0058*/ 	.byte	0x04, 0x17
        /*005a*/ 	.short	(.L_27 - .L_26)
.L_26:
        /*005c*/ 	.word	0x00000000
        /*0060*/ 	.short	0x0004
        /*0062*/ 	.short	0x0018
        /*0064*/ 	.byte	0x00, 0xf5, 0x21, 0x00


	//----- nvinfo : EIATTR_KPARAM_INFO
	.align		4
.L_27:
        /*0068*/ 	.byte	0x04, 0x17
        /*006a*/ 	.short	(.L_29 - .L_28)
.L_28:
        /*006c*/ 	.word	0x00000000
        /*0070*/ 	.short	0x0003
        /*0072*/ 	.short	0x0010
        /*0074*/ 	.byte	0x00, 0xf5, 0x21, 0x00


	//----- nvinfo : EIATTR_KPARAM_INFO
	.align		4
.L_29:
        /*0078*/ 	.byte	0x04, 0x17
        /*007a*/ 	.short	(.L_31 - .L_30)
.L_30:
        /*007c*/ 	.word	0x00000000
        /*0080*/ 	.short	0x0002
        /*0082*/ 	.short	0x0008
        /*0084*/ 	.byte	0x00, 0xf5, 0x21, 0x00


	//----- nvinfo : EIATTR_KPARAM_INFO
	.align		4
.L_31:
        /*0088*/ 	.byte	0x04, 0x17
        /*008a*/ 	.short	(.L_33 - .L_32)
.L_32:
        /*008c*/ 	.word	0x00000000
        /*0090*/ 	.short	0x0001
        /*0092*/ 	.short	0x0004
        /*0094*/ 	.byte	0x00, 0xf0, 0x11, 0x00


	//----- nvinfo : EIATTR_KPARAM_INFO
	.align		4
.L_33:
        /*0098*/ 	.byte	0x04, 0x17
        /*009a*/ 	.short	(.L_35 - .L_34)
.L_34:
        /*009c*/ 	.word	0x00000000
        /*00a0*/ 	.short	0x0000
        /*00a2*/ 	.short	0x0000
        /*00a4*/ 	.byte	0x00, 0xf0, 0x11, 0x00


	//----- nvinfo : EIATTR_SPARSE_MMA_MASK
	.align		4
.L_35:
        /*00a8*/ 	.byte	0x03, 0x50
        /*00aa*/ 	.short	0x0000


	//----- nvinfo : EIATTR_MAXREG_COUNT
	.align		4
        /*00ac*/ 	.byte	0x03, 0x1b
        /*00ae*/ 	.short	0x00ff


	//----- nvinfo : EIATTR_NUM_BARRIERS
	.align		4
        /*00b0*/ 	.byte	0x02, 0x4c
        /*00b2*/ 	.byte	0x01
	.zero		1


	//----- nvinfo : EIATTR_MERCURY_ISA_VERSION
	.align		4
        /*00b4*/ 	.byte	0x03, 0x5f
        /*00b6*/ 	.short	0x0101


	//----- nvinfo : EIATTR_INT_WARP_WIDE_INSTR_OFFSETS
	.align		4
        /*00b8*/ 	.byte	0x04, 0x31
        /*00ba*/ 	.short	(.L_37 - .L_36)


	//   ....[0]....
.L_36:
        /*00bc*/ 	.word	0x00000750


	//   ....[1]....
        /*00c0*/ 	.word	0x00000810


	//   ....[2]....
        /*00c4*/ 	.word	0x00000930


	//   ....[3]....
        /*00c8*/ 	.word	0x000009f0


	//   ....[4]....
        /*00cc*/ 	.word	0x00001180


	//   ....[5]....
        /*00d0*/ 	.word	0x00001240


	//   ....[6]....
        /*00d4*/ 	.word	0x00001f30


	//   ....[7]....
        /*00d8*/ 	.word	0x00001ff0


	//   ....[8]....
        /*00dc*/ 	.word	0x00002130


	//   ....[9]....
        /*00e0*/ 	.word	0x000021f0


	//----- nvinfo : EIATTR_COOP_GROUP_MASK_REGIDS
	.align		4
.L_37:
        /*00e4*/ 	.byte	0x04, 0x29
        /*00e6*/ 	.short	(.L_39 - .L_38)


	//   ....[0]....
.L_38:
        /*00e8*/ 	.word	0xffffffff


	//   ....[1]....
        /*00ec*/ 	.word	0xffffffff


	//   ....[2]....
        /*00f0*/ 	.word	0xffffffff


	//   ....[3]....
        /*00f4*/ 	.word	0xffffffff


	//   ....[4]....
        /*00f8*/ 	.word	0xffffffff


	//   ....[5]....
        /*00fc*/ 	.word	0xffffffff


	//   ....[6]....
        /*0100*/ 	.word	0xffffffff


	//   ....[7]....
        /*0104*/ 	.word	0xffffffff


	//   ....[8]....
        /*0108*/ 	.word	0xffffffff


	//   ....[9]....
        /*010c*/ 	.word	0xffffffff


	//   ....[10]....
        /*0110*/ 	.word	0x05000005


	//   ....[11]....
        /*0114*/ 	.word	0x05000005


	//   ....[12]....
        /*0118*/ 	.word	0x05000005


	//   ....[13]....
        /*011c*/ 	.word	0x05000005


	//   ....[14]....
        /*0120*/ 	.word	0x05000005


	//   ....[15]....
        /*0124*/ 	.word	0x05000005


	//   ....[16]....
        /*0128*/ 	.word	0x05000005


	//   ....[17]....
        /*012c*/ 	.word	0x05000005


	//   ....[18]....
        /*0130*/ 	.word	0x05000005


	//   ....[19]....
        /*0134*/ 	.word	0x05000005


	//----- nvinfo : EIATTR_COOP_GROUP_INSTR_OFFSETS
	.align		4
.L_39:
        /*0138*/ 	.byte	0x04, 0x28
        /*013a*/ 	.short	(.L_41 - .L_40)


	//   ....[0]....
.L_40:
        /*013c*/ 	.word	0x00000700


	//   ....[1]....
        /*0140*/ 	.word	0x000008d0


	//   ....[2]....
        /*0144*/ 	.word	0x000008f0


	//   ....[3]....
        /*0148*/ 	.word	0x00000ac0


	//   ....[4]....
        /*014c*/ 	.word	0x00001140


	//   ....[5]....
        /*0150*/ 	.word	0x00001310


	//   ....[6]....
        /*0154*/ 	.word	0x00001ef0


	//   ....[7]....
        /*0158*/ 	.word	0x000020b0


	//   ....[8]....
        /*015c*/ 	.word	0x000020f0


	//   ....[9]....
        /*0160*/ 	.word	0x000022a0


	//   ....[10]....
        /*0164*/ 	.word	0x00002350


	//   ....[11]....
        /*0168*/ 	.word	0x00002410


	//   ....[12]....
        /*016c*/ 	.word	0x000024b0


	//   ....[13]....
        /*0170*/ 	.word	0x00002550


	//   ....[14]....
        /*0174*/ 	.word	0x00002600


	//   ....[15]....
        /*0178*/ 	.word	0x000026b0


	//   ....[16]....
        /*017c*/ 	.word	0x00002760


	//   ....[17]....
        /*0180*/ 	.word	0x00002820


	//   ....[18]....
        /*0184*/ 	.word	0x000028f0


	//   ....[19]....
        /*0188*/ 	.word	0x000029a0


	//----- nvinfo : EIATTR_VRC_CTA_INIT_COUNT
	.align		4
.L_41:
        /*018c*/ 	.byte	0x02, 0x4a
	.zero		1
	.zero		1


	//----- nvinfo : EIATTR_EXIT_INSTR_OFFSETS
	.align		4
        /*0190*/ 	.byte	0x04, 0x1c
        /*0192*/ 	.short	(.L_43 - .L_42)


	//   ....[0]....
.L_42:
        /*0194*/ 	.word	0x000020e0


	//   ....[1]....
        /*0198*/ 	.word	0x00002880


	//----- nvinfo : EIATTR_CRS_STACK_SIZE
	.align		4
.L_43:
        /*019c*/ 	.byte	0x04, 0x1e
        /*019e*/ 	.short	(.L_45 - .L_44)
.L_44:
        /*01a0*/ 	.word	0x00000000


	//----- nvinfo : EIATTR_CBANK_PARAM_SIZE
	.align		4
.L_45:
        /*01a4*/ 	.byte	0x03, 0x19
        /*01a6*/ 	.short	0x0048


	//----- nvinfo : EIATTR_PARAM_CBANK
	.align		4
        /*01a8*/ 	.byte	0x04, 0x0a
        /*01aa*/ 	.short	(.L_47 - .L_46)
	.align		4
.L_46:
        /*01ac*/ 	.word	index@(.nv.constant0._Z14boruvka_kerneliiPKiS0_PKxPiS3_PyS3_S4_)
        /*01b0*/ 	.short	0x0380
        /*01b2*/ 	.short	0x0048


	//----- nvinfo : EIATTR_SW_WAR
	.align		4
.L_47:
        /*01b4*/ 	.byte	0x04, 0x36
        /*01b6*/ 	.short	(.L_49 - .L_48)
.L_48:
        /*01b8*/ 	.word	0x00000008
.L_49:


//--------------------- .nv.info._Z11initializeriPiS_S_Py --------------------------
	.section	.nv.info._Z11initializeriPiS_S_Py,"",@"SHT_CUDA_INFO"
	.sectionflags	@""
	.align	4


	//----- nvinfo : EIATTR_CUDA_API_VERSION
	.align		4
        /*0000*/ 	.byte	0x04, 0x37
        /*0002*/ 	.short	(.L_51 - .L_50)
.L_50:
        /*0004*/ 	.word	0x00000082


	//----- nvinfo : EIATTR_KPARAM_INFO
	.align		4
.L_51:
        /*0008*/ 	.byte	0x04, 0x17
        /*000a*/ 	.short	(.L_53 - .L_52)
.L_52:
        /*000c*/ 	.word	0x00000000
        /*0010*/ 	.short	0x0004
        /*0012*/ 	.short	0x0020
        /*0014*/ 	.byte	0x00, 0xf5, 0x21, 0x00


	//----- nvinfo : EIATTR_KPARAM_INFO
	.align		4
.L_53:
        /*0018*/ 	.byte	0x04, 0x17
        /*001a*/ 	.short	(.L_55 - .L_54)
.L_54:
        /*001c*/ 	.word	0x00000000
        /*0020*/ 	.short	0x0003
        /*0022*/ 	.short	0x0018
        /*0024*/ 	.byte	0x00, 0xf5, 0x21, 0x00


	//----- nvinfo : EIATTR_KPARAM_INFO
	.align		4
.L_55:
        /*0028*/ 	.byte	0x04, 0x17
        /*002a*/ 	.short	(.L_57 - .L_56)
.L_56:
        /*002c*/ 	.word	0x00000000
        /*0030*/ 	.short	0x0002
        /*0032*/ 	.short	0x0010
        /*0034*/ 	.byte	0x00, 0xf5, 0x21, 0x00


	//----- nvinfo : EIATTR_KPARAM_INFO
	.align		4
.L_57:
        /*0038*/ 	.byte	0x04, 0x17
        /*003a*/ 	.short	(.L_59 - .L_58)
.L_58:
        /*003c*/ 	.word	0x00000000
        /*0040*/ 	.short	0x0001
        /*0042*/ 	.short	0x0008
        /*0044*/ 	.byte	0x00, 0xf5, 0x21, 0x00


	//----- nvinfo : EIATTR_KPARAM_INFO
	.align		4
.L_59:
        /*0048*/ 	.byte	0x04, 0x17
        /*004a*/ 	.short	(.L_61 - .L_60)
.L_60:
        /*004c*/ 	.word	0x00000000
        /*0050*/ 	.short	0x0000
        /*0052*/ 	.short	0x0000
        /*0054*/ 	.byte	0x00, 0xf0, 0x11, 0x00


	//----- nvinfo : EIATTR_SPARSE_MMA_MASK
	.align		4
.L_61:
        /*0058*/ 	.byte	0x03, 0x50
        /*005a*/ 	.short	0x0000


	//----- nvinfo : EIATTR_MAXREG_COUNT
	.align		4
        /*005c*/ 	.byte	0x03, 0x1b
        /*005e*/ 	.short	0x00ff


	//----- nvinfo : EIATTR_MERCURY_ISA_VERSION
	.align		4
        /*0060*/ 	.byte	0x03, 0x5f
        /*0062*/ 	.short	0x0101


	//----- nvinfo : EIATTR_VRC_CTA_INIT_COUNT
	.align		4
        /*0064*/ 	.byte	0x02, 0x4a
	.zero		1
	.zero		1


	//----- nvinfo : EIATTR_EXIT_INSTR_OFFSETS
	.align		4
        /*0068*/ 	.byte	0x04, 0x1c
        /*006a*/ 	.short	(.L_63 - .L_62)


	//   ....[0]....
.L_62:
        /*006c*/ 	.word	0x00000100


	//   ....[1]....
        /*0070*/ 	.word	0x00000160


	//----- nvinfo : EIATTR_CBANK_PARAM_SIZE
	.align		4
.L_63:
        /*0074*/ 	.byte	0x03, 0x19
        /*0076*/ 	.short	0x0028


	//----- nvinfo : EIATTR_PARAM_CBANK
	.align		4
        /*0078*/ 	.byte	0x04, 0x0a
        /*007a*/ 	.short	(.L_65 - .L_64)
	.align		4
.L_64:
        /*007c*/ 	.word	index@(.nv.constant0._Z11initializeriPiS_S_Py)
        /*0080*/ 	.short	0x0380
        /*0082*/ 	.short	0x0028


	//----- nvinfo : EIATTR_SW_WAR
	.align		4
.L_65:
        /*0084*/ 	.byte	0x04, 0x36
        /*0086*/ 	.short	(.L_67 - .L_66)
.L_66:
        /*0088*/ 	.word	0x00000008
.L_67:


//--------------------- .nv.callgraph             --------------------------
	.section	.nv.callgraph,"",@"SHT_CUDA_CALLGRAPH"
	.align	4
	.sectionentsize	8
	.align		4
        /*0000*/ 	.word	0x00000000
	.align		4
        /*0004*/ 	.word	0xffffffff
	.align		4
        /*0008*/ 	.word	0x00000000
	.align		4
        /*000c*/ 	.word	0xfffffffe
	.align		4
        /*0010*/ 	.word	0x00000000
	.align		4
        /*0014*/ 	.word	0xfffffffd
	.align		4
        /*0018*/ 	.word	0x00000000
	.align		4
        /*001c*/ 	.word	0xfffffffc


//--------------------- .text._Z14boruvka_kerneliiPKiS0_PKxPiS3_PyS3_S4_ --------------------------
	.section	.text._Z14boruvka_kerneliiPKiS0_PKxPiS3_PyS3_S4_,"ax",@progbits
	.align	128
        .global         _Z14boruvka_kerneliiPKiS0_PKxPiS3_PyS3_S4_
        .type           _Z14boruvka_kerneliiPKiS0_PKxPiS3_PyS3_S4_,@function
        .size           _Z14boruvka_kerneliiPKiS0_PKxPiS3_PyS3_S4_,(.L_x_105 - _Z14boruvka_kerneliiPKiS0_PKxPiS3_PyS3_S4_)
        .other          _Z14boruvka_kerneliiPKiS0_PKxPiS3_PyS3_S4_,@"STO_CUDA_ENTRY STV_DEFAULT"
_Z14boruvka_kerneliiPKiS0_PKxPiS3_PyS3_S4_:
.text._Z14boruvka_kerneliiPKiS0_PKxPiS3_PyS3_S4_:
[----:B------:R-:W-:Y:S08]  /*0000*/  LDC R1, c[0x0][0x37c] ;  /* 0x0000df00ff017b82 */ /* 0x000ff00000000800 */
[----:B------:R-:W0:Y:S01]  /*0010*/  LDC R3, c[0x0][0x360] ;  /* 0x0000d800ff037b82 */ /* 0x000e220000000800 */
[----:B------:R-:W0:Y:S01]  /*0020*/  LDCU UR5, c[0x0][0x370] ;  /* 0x00006e00ff0577ac */ /* 0x000e220008000800 */
[----:B------:R-:W1:Y:S01]  /*0030*/  S2R R10, SR_TID.X ;  /* 0x00000000000a7919 */ /* 0x000e620000002100 */
[----:B------:R-:W2:Y:S05]  /*0040*/  LDCU.64 UR12, c[0x0][0x380] ;  /* 0x00007000ff0c77ac */ /* 0x000eaa0008000a00 */
[----:B------:R-:W1:Y:S01]  /*0050*/  S2UR UR4, SR_CTAID.X ;  /* 0x00000000000479c3 */ /* 0x000e620000002500 */
[----:B------:R-:W3:Y:S01]  /*0060*/  LDCU UR6, c[0x0][0x374] ;  /* 0x00006e80ff0677ac */ /* 0x000ee20008000800 */
[----:B------:R-:W4:Y:S06]  /*0070*/  LDCU UR7, c[0x0][0x378] ;  /* 0x00006f00ff0777ac */ /* 0x000f2c0008000800 */
[----:B------:R-:W5:Y:S01]  /*0080*/  S2UR UR9, SR_CTAID.Z ;  /* 0x00000000000979c3 */ /* 0x000f620000002700 */
[----:B------:R-:W0:Y:S02]  /*0090*/  LDCU.64 UR10, c[0x0][0x358] ;  /* 0x00006b00ff0a77ac */ /* 0x000e240008000a00 */
[----:B0-----:R-:W-:-:S05]  /*00a0*/  IMAD R0, R3, UR5, RZ ;  /* 0x0000000503007c24 */ /* 0x001fca000f8e02ff */
[----:B------:R-:W0:Y:S01]  /*00b0*/  S2UR UR8, SR_CTAID.Y ;  /* 0x00000000000879c3 */ /* 0x000e220000002600 */
[----:B------:R-:W-:Y:S01]  /*00c0*/  UIADD3 UR5, UPT, UPT, URZ, -UR5, URZ ;  /* 0x80000005ff057290 */ /* 0x000fe2000fffe0ff */
[----:B------:R-:W4:Y:S01]  /*00d0*/  I2F.U32.RP R8, R0 ;  /* 0x0000000000087306 */ /* 0x000f220000209000 */
[----:B------:R-:W-:Y:S01]  /*00e0*/  IMAD.MOV R9, RZ, RZ, -R0 ;  /* 0x000000ffff097224 */ /* 0x000fe200078e0a00 */
[----:B------:R-:W-:Y:S01]  /*00f0*/  ISETP.NE.U32.AND P2, PT, R0, RZ, PT ;  /* 0x000000ff0000720c */ /* 0x000fe20003f45070 */
[----:B---3--:R-:W-:Y:S02]  /*0100*/  UIMAD UR6, UR5, UR6, URZ ;  /* 0x00000006050672a4 */ /* 0x008fe4000f8e02ff */
[----:B--2---:R-:W-:Y:S01]  /*0110*/  USHF.R.S32.HI UR5, URZ, 0x1f, UR13 ;  /* 0x0000001fff057899 */ /* 0x004fe2000801140d */
[----:B-1----:R-:W-:-:S04]  /*0120*/  IMAD R3, R3, UR4, R10 ;  /* 0x0000000403037c24 */ /* 0x002fc8000f8e020a */
[----:B------:R-:W-:Y:S01]  /*0130*/  IMAD.IADD R2, R3, 0x1, R0 ;  /* 0x0000000103027824 */ /* 0x000fe200078e0200 */
[----:B-----5:R-:W-:-:S03]  /*0140*/  UIADD3 UR9, UPT, UPT, -UR9, URZ, URZ ;  /* 0x000000ff09097290 */ /* 0x020fc6000fffe1ff */
[C---:B------:R-:W-:Y:S01]  /*0150*/  VIADD R7, R2.reuse, 0x1 ;  /* 0x0000000102077836 */ /* 0x040fe20000000000 */
[----:B----4-:R-:W1:Y:S01]  /*0160*/  MUFU.RCP R8, R8 ;  /* 0x0000000800087308 */ /* 0x010e620000001000 */
[C---:B------:R-:W-:Y:S02]  /*0170*/  ISETP.GE.AND P0, PT, R2.reuse, UR12, PT ;  /* 0x0000000c02007c0c */ /* 0x040fe4000bf06270 */
[----:B------:R-:W-:Y:S02]  /*0180*/  VIMNMX R6, PT, PT, R2, UR12, !PT ;  /* 0x0000000c02067c48 */ /* 0x000fe4000ffe0100 */
[----:B------:R-:W-:-:S05]  /*0190*/  CS2R.32 R5, SR_CgaSize ;  /* 0x0000000000057805 */ /* 0x000fca0000008a00 */
[----:B------:R-:W-:-:S05]  /*01a0*/  IMAD R5, R5, -0xa0, RZ ;  /* 0xffffff6005057824 */ /* 0x000fca00078e02ff */
[----:B------:R-:W-:-:S14]  /*01b0*/  R2UR UR12, R5 ;  /* 0x00000000050c72ca */ /* 0x000fdc00000e0000 */
[----:B------:R-:W2:Y:S01]  /*01c0*/  LDCU UR12, c[0x0][UR12+0x258] ;  /* 0x00004b000c0c77ac */ /* 0x000ea20008000800 */
[----:B0-----:R-:W-:Y:S01]  /*01d0*/  UIADD3 UR4, UPT, UPT, UR4, UR8, URZ ;  /* 0x0000000804047290 */ /* 0x001fe2000fffe0ff */
[----:B------:R-:W-:-:S05]  /*01e0*/  CS2R.32 R5, SR_CgaSize ;  /* 0x0000000000057805 */ /* 0x000fca0000008a00 */
[----:B------:R-:W-:-:S05]  /*01f0*/  IMAD R5, R5, -0xa0, RZ ;  /* 0xffffff6005057824 */ /* 0x000fca00078e02ff */
[----:B------:R-:W-:-:S14]  /*0200*/  R2UR UR8, R5 ;  /* 0x00000000050872ca */ /* 0x000fdc00000e0000 */
[----:B------:R-:W0:Y:S01]  /*0210*/  LDCU UR8, c[0x0][UR8+0x254] ;  /* 0x00004a80080877ac */ /* 0x000e220008000800 */
[----:B------:R-:W-:Y:S01]  /*0220*/  @P0 IMAD.MOV R7, RZ, RZ, R2 ;  /* 0x000000ffff070224 */ /* 0x000fe200078e0202 */
[----:B------:R-:W-:Y:S01]  /*0230*/  UISETP.NE.AND UP0, UPT, UR4, UR9, UPT ;  /* 0x000000090400728c */ /* 0x000fe2000bf05270 */
[----:B-1----:R-:W-:Y:S01]  /*0240*/  VIADD R4, R8, 0xffffffe ;  /* 0x0ffffffe08047836 */ /* 0x002fe20000000000 */
[----:B------:R-:W-:Y:S01]  /*0250*/  UIMAD UR4, UR7, UR6, -0x7fffffff ;  /* 0x80000001070474a4 */ /* 0x000fe2000f8e0206 */
[----:B------:R-:W-:Y:S02]  /*0260*/  IMAD.IADD R7, R6, 0x1, -R7 ;  /* 0x0000000106077824 */ /* 0x000fe400078e0a07 */
[----:B------:R1:W3:Y:S01]  /*0270*/  F2I.FTZ.U32.TRUNC.NTZ R5, R4 ;  /* 0x0000000400057305 */ /* 0x0002e2000021f000 */
[----:B------:R-:W-:Y:S01]  /*0280*/  USEL UR6, UR4, 0x1, !UP0 ;  /* 0x0000000104067887 */ /* 0x000fe2000c000000 */
[----:B-1----:R-:W-:Y:S02]  /*0290*/  HFMA2 R4, -RZ, RZ, 0, 0 ;  /* 0x00000000ff047431 */ /* 0x002fe400000001ff */
[----:B---3--:R-:W-:-:S04]  /*02a0*/  IMAD R9, R9, R5, RZ ;  /* 0x0000000509097224 */ /* 0x008fc800078e02ff */
[----:B------:R-:W-:Y:S02]  /*02b0*/  IMAD.HI.U32 R2, R5, R9, R4 ;  /* 0x0000000905027227 */ /* 0x000fe400078e0004 */
[----:B------:R-:W1:Y:S04]  /*02c0*/  S2R R5, SR_TID.Y ;  /* 0x0000000000057919 */ /* 0x000e680000002200 */
[----:B------:R-:W-:Y:S01]  /*02d0*/  IMAD.HI.U32 R2, R2, R7, RZ ;  /* 0x0000000702027227 */ /* 0x000fe200078e00ff */
[----:B------:R-:W3:Y:S03]  /*02e0*/  S2R R9, SR_TID.Z ;  /* 0x0000000000097919 */ /* 0x000ee60000002300 */
[----:B------:R-:W-:-:S04]  /*02f0*/  IMAD.MOV R4, RZ, RZ, -R2 ;  /* 0x000000ffff047224 */ /* 0x000fc800078e0a02 */
[----:B------:R-:W-:-:S05]  /*0300*/  IMAD R7, R0, R4, R7 ;  /* 0x0000000400077224 */ /* 0x000fca00078e0207 */
[----:B------:R-:W-:-:S13]  /*0310*/  ISETP.GE.U32.AND P0, PT, R7, R0, PT ;  /* 0x000000000700720c */ /* 0x000fda0003f06070 */
[----:B------:R-:W-:Y:S02]  /*0320*/  @P0 IMAD.IADD R7, R7, 0x1, -R0 ;  /* 0x0000000107070824 */ /* 0x000fe400078e0a00 */
[----:B------:R-:W-:Y:S02]  /*0330*/  @P0 VIADD R2, R2, 0x1 ;  /* 0x0000000102020836 */ /* 0x000fe40000000000 */
[----:B-1----:R-:W-:Y:S01]  /*0340*/  IMAD.IADD R4, R10, 0x1, R5 ;  /* 0x000000010a047824 */ /* 0x002fe200078e0205 */
[----:B------:R-:W-:-:S04]  /*0350*/  ISETP.GE.U32.AND P1, PT, R7, R0, PT ;  /* 0x000000000700720c */ /* 0x000fc80003f26070 */
[----:B---3--:R-:W-:-:S09]  /*0360*/  LOP3.LUT R4, R4, R9, RZ, 0xfc, !PT ;  /* 0x0000000904047212 */ /* 0x008fd200078efcff */
[----:B------:R-:W-:Y:S02]  /*0370*/  @P1 IADD3 R2, PT, PT, R2, 0x1, RZ ;  /* 0x0000000102021810 */ /* 0x000fe40007ffe0ff */
[----:B0-2---:R-:W-:-:S07]  /*0380*/  @!P2 LOP3.LUT R2, RZ, R0, RZ, 0x33, !PT ;  /* 0x00000000ff02a212 */ /* 0x005fce00078e33ff */
.L_x_76:
[----:B------:R-:W0:Y:S01]  /*0390*/  LDC R6, c[0x0][0x380] ;  /* 0x0000e000ff067b82 */ /* 0x000e220000000800 */
[----:B------:R-:W-:Y:S05]  /*03a0*/  YIELD ;  /* 0x0000000000007946 */ /* 0x000fea0003800000 */
[----:B------:R-:W-:Y:S01]  /*03b0*/  BSSY.RECONVERGENT B0, `(.L_x_0) ;  /* 0x000002c000007945 */ /* 0x000fe20003800200 */
[----:B0-----:R-:W-:-:S13]  /*03c0*/  ISETP.GE.AND P0, PT, R3, R6, PT ;  /* 0x000000060300720c */ /* 0x001fda0003f06270 */
[----:B-----5:R-:W-:Y:S05]  /*03d0*/  @P0 BRA `(.L_x_1) ;  /* 0x0000000000a40947 */ /* 0x020fea0003800000 */
[----:B------:R-:W-:Y:S01]  /*03e0*/  IMAD.IADD R7, R3, 0x1, R0 ;  /* 0x0000000103077824 */ /* 0x000fe200078e0200 */
[----:B------:R-:W-:Y:S04]  /*03f0*/  BSSY.RECONVERGENT B1, `(.L_x_2) ;  /* 0x0000018000017945 */ /* 0x000fe80003800200 */
[----:B------:R-:W-:-:S04]  /*0400*/  ISETP.GE.AND P0, PT, R7, R6, PT ;  /* 0x000000060700720c */ /* 0x000fc80003f06270 */
[----:B------:R-:W-:-:S05]  /*0410*/  SEL R5, RZ, 0x1, P0 ;  /* 0x00000001ff057807 */ /* 0x000fca0000000000 */
[----:B------:R-:W-:-:S05]  /*0420*/  IMAD.IADD R5, R2, 0x1, R5 ;  /* 0x0000000102057824 */ /* 0x000fca00078e0205 */
[C---:B------:R-:W-:Y:S02]  /*0430*/  LOP3.LUT R10, R5.reuse, 0x3, RZ, 0xc0, !PT ;  /* 0x00000003050a7812 */ /* 0x040fe400078ec0ff */
[----:B------:R-:W-:Y:S01]  /*0440*/  ISETP.GE.U32.AND P1, PT, R5, 0x3, PT ;  /* 0x000000030500780c */ /* 0x000fe20003f26070 */
[----:B------:R-:W-:Y:S01]  /*0450*/  IMAD.MOV.U32 R5, RZ, RZ, R3 ;  /* 0x000000ffff057224 */ /* 0x000fe200078e0003 */
[----:B------:R-:W-:-:S13]  /*0460*/  ISETP.NE.AND P0, PT, R10, 0x3, PT ;  /* 0x000000030a00780c */ /* 0x000fda0003f05270 */
[----:B------:R-:W-:Y:S05]  /*0470*/  @!P0 BRA `(.L_x_3) ;  /* 0x00000000003c8947 */ /* 0x000fea0003800000 */
[----:B------:R-:W0:Y:S01]  /*0480*/  LDC.64 R8, c[0x0][0x3b0] ;  /* 0x0000ec00ff087b82 */ /* 0x000e220000000a00 */
[----:B------:R-:W-:Y:S01]  /*0490*/  IMAD.MOV.U32 R12, RZ, RZ, -0x1 ;  /* 0xffffffffff0c7424 */ /* 0x000fe200078e00ff */
[----:B------:R-:W-:Y:S01]  /*04a0*/  ISETP.NE.AND P0, PT, R10, RZ, PT ;  /* 0x000000ff0a00720c */ /* 0x000fe20003f05270 */
[----:B------:R-:W-:Y:S01]  /*04b0*/  IMAD.MOV.U32 R13, RZ, RZ, -0x1 ;  /* 0xffffffffff0d7424 */ /* 0x000fe200078e00ff */
[----:B------:R-:W-:Y:S01]  /*04c0*/  MOV R5, R7 ;  /* 0x0000000700057202 */ /* 0x000fe20000000f00 */
[----:B0-----:R-:W-:-:S05]  /*04d0*/  IMAD.WIDE R8, R3, 0x8, R8 ;  /* 0x0000000803087825 */ /* 0x001fca00078e0208 */
[----:B------:R0:W-:Y:S05]  /*04e0*/  STG.E.64 desc[UR10][R8.64], R12 ;  /* 0x0000000c08007986 */ /* 0x0001ea000c101b0a */
[----:B------:R-:W-:Y:S05]  /*04f0*/  @!P0 BRA `(.L_x_3) ;  /* 0x00000000001c8947 */ /* 0x000fea0003800000 */
[----:B------:R-:W-:Y:S01]  /*0500*/  ISETP.NE.AND P0, PT, R10, 0x1, PT ;  /* 0x000000010a00780c */ /* 0x000fe20003f05270 */
[C---:B0-----:R-:W-:Y:S01]  /*0510*/  IMAD.WIDE R8, R0.reuse, 0x8, R8 ;  /* 0x0000000800087825 */ /* 0x041fe200078e0208 */
[----:B------:R-:W-:-:S04]  /*0520*/  IADD3 R5, PT, PT, R0, R3, R0 ;  /* 0x0000000300057210 */ /* 0x000fc80007ffe000 */
[----:B------:R1:W-:Y:S07]  /*0530*/  STG.E.64 desc[UR10][R8.64], R12 ;  /* 0x0000000c08007986 */ /* 0x0003ee000c101b0a */
[----:B------:R-:W-:-:S04]  /*0540*/  @P0 IMAD.WIDE R10, R0, 0x8, R8 ;  /* 0x00000008000a0825 */ /* 0x000fc800078e0208 */
[----:B------:R-:W-:Y:S01]  /*0550*/  @P0 IMAD.IADD R5, R0, 0x1, R5 ;  /* 0x0000000100050824 */ /* 0x000fe200078e0205 */
[----:B------:R1:W-:Y:S06]  /*0560*/  @P0 STG.E.64 desc[UR10][R10.64], R12 ;  /* 0x0000000c0a000986 */ /* 0x0003ec000c101b0a */
.L_x_3:
[----:B------:R-:W-:Y:S05]  /*0570*/  BSYNC.RECONVERGENT B1 ;  /* 0x0000000000017941 */ /* 0x000fea0003800200 */
.L_x_2:
[----:B------:R-:W-:Y:S05]  /*0580*/  @!P1 BRA `(.L_x_1) ;  /* 0x0000000000389947 */ /* 0x000fea0003800000 */
[----:B------:R-:W2:Y:S01]  /*0590*/  LDC.64 R16, c[0x0][0x3b0] ;  /* 0x0000ec00ff107b82 */ /* 0x000ea20000000a00 */
[----:B------:R-:W-:Y:S02]  /*05a0*/  IMAD.MOV.U32 R18, RZ, RZ, -0x1 ;  /* 0xffffffffff127424 */ /* 0x000fe400078e00ff */
[----:B------:R-:W-:-:S07]  /*05b0*/  IMAD.MOV.U32 R19, RZ, RZ, -0x1 ;  /* 0xffffffffff137424 */ /* 0x000fce00078e00ff */
.L_x_4:
[----:B0123--:R-:W-:-:S04]  /*05c0*/  IMAD.WIDE R8, R5, 0x8, R16 ;  /* 0x0000000805087825 */ /* 0x00ffc800078e0210 */
[C---:B------:R-:W-:Y:S01]  /*05d0*/  IMAD R5, R0.reuse, 0x4, R5 ;  /* 0x0000000400057824 */ /* 0x040fe200078e0205 */
[----:B------:R3:W-:Y:S01]  /*05e0*/  STG.E.64 desc[UR10][R8.64], R18 ;  /* 0x0000001208007986 */ /* 0x0007e2000c101b0a */
[----:B------:R-:W-:-:S03]  /*05f0*/  IMAD.WIDE R10, R0, 0x8, R8 ;  /* 0x00000008000a7825 */ /* 0x000fc600078e0208 */
[----:B------:R-:W-:Y:S02]  /*0600*/  ISETP.GE.AND P0, PT, R5, R6, PT ;  /* 0x000000060500720c */ /* 0x000fe40003f06270 */
[----:B------:R3:W-:Y:S01]  /*0610*/  STG.E.64 desc[UR10][R10.64], R18 ;  /* 0x000000120a007986 */ /* 0x0007e2000c101b0a */
[----:B------:R-:W-:-:S05]  /*0620*/  IMAD.WIDE R12, R0, 0x8, R10 ;  /* 0x00000008000c7825 */ /* 0x000fca00078e020a */
[----:B------:R3:W-:Y:S01]  /*0630*/  STG.E.64 desc[UR10][R12.64], R18 ;  /* 0x000000120c007986 */ /* 0x0007e2000c101b0a */
[----:B------:R-:W-:-:S05]  /*0640*/  IMAD.WIDE R14, R0, 0x8, R12 ;  /* 0x00000008000e7825 */ /* 0x000fca00078e020c */
[----:B------:R3:W-:Y:S01]  /*0650*/  STG.E.64 desc[UR10][R14.64], R18 ;  /* 0x000000120e007986 */ /* 0x0007e2000c101b0a */
[----:B------:R-:W-:Y:S05]  /*0660*/  @!P0 BRA `(.L_x_4) ;  /* 0xfffffffc00d48947 */ /* 0x000fea000383ffff */
.L_x_1:
[----:B------:R-:W-:Y:S05]  /*0670*/  BSYNC.RECONVERGENT B0 ;  /* 0x0000000000007941 */ /* 0x000fea0003800200 */
.L_x_0:
[----:B------:R-:W-:-:S04]  /*0680*/  UISETP.NE.U32.AND UP0, UPT, UR12, URZ, UPT ;  /* 0x000000ff0c00728c */ /* 0x000fc8000bf05070 */
[----:B------:R-:W-:-:S09]  /*0690*/  UISETP.NE.AND.EX UP0, UPT, UR8, URZ, UPT, UP0 ;  /* 0x000000ff0800728c */ /* 0x000fd2000bf05300 */
[----:B------:R-:W-:Y:S05]  /*06a0*/  BRA.U !UP0, `(.L_x_5) ;  /* 0x0000001d080c7547 */ /* 0x000fea000b800000 */
[----:B------:R-:W-:Y:S01]  /*06b0*/  UMOV UR4, 0xffffffff ;  /* 0xffffffff00047882 */ /* 0x000fe20000000000 */
[----:B------:R-:W-:Y:S01]  /*06c0*/  ISETP.NE.AND P0, PT, R4, RZ, PT ;  /* 0x000000ff0400720c */ /* 0x000fe20003f05270 */
[----:B------:R-:W-:Y:S01]  /*06d0*/  IMAD.U32 R6, RZ, RZ, UR12 ;  /* 0x0000000cff067e24 */ /* 0x000fe2000f8e00ff */
[----:B------:R-:W-:Y:S01]  /*06e0*/  MOV R7, UR8 ;  /* 0x0000000800077c02 */ /* 0x000fe20008000f00 */
[----:B------:R-:W-:Y:S10]  /*06f0*/  BRA.DIV UR4, `(.L_x_6) ;  /* 0x0000001a04fc7947 */ /* 0x000ff4000b800000 */
[----:B------:R-:W-:Y:S06]  /*0700*/  BAR.SYNC.DEFER_BLOCKING 0x0 ;  /* 0x0000000000007b1d */ /* 0x000fec0000010000 */
.L_x_79:
[----:B------:R-:W-:Y:S01]  /*0710*/  BSSY B0, `(.L_x_7) ;  /* 0x0000018000007945 */ /* 0x000fe20003800000 */
[----:B------:R-:W-:-:S03]  /*0720*/  ISETP.NE.AND P2, PT, R3, RZ, PT ;  /* 0x000000ff0300720c */ /* 0x000fc60003f45270 */
[----:B------:R-:W-:Y:S10]  /*0730*/  @P0 BRA `(.L_x_8) ;  /* 0x0000000000540947 */ /* 0x000ff40003800000 */
[----:B01-3--:R-:W0:Y:S01]  /*0740*/  S2R R9, SR_LANEID ;  /* 0x0000000000097919 */ /* 0x00be220000000000 */
[----:B------:R-:W-:Y:S02]  /*0750*/  VOTEU.ANY UR4, UPT, PT ;  /* 0x0000000000047886 */ /* 0x000fe400038e0100 */
[----:B------:R-:W0:Y:S08]  /*0760*/  FLO.U32 R8, UR4 ;  /* 0x0000000400087d00 */ /* 0x000e3000080e0000 */
[----:B------:R-:W1:Y:S01]  /*0770*/  POPC R5, UR4 ;  /* 0x0000000400057d09 */ /* 0x000e620008000000 */
[----:B0-----:R-:W-:Y:S01]  /*0780*/  ISETP.EQ.U32.AND P1, PT, R8, R9, PT ;  /* 0x000000090800720c */ /* 0x001fe20003f22070 */
[----:B-1----:R-:W-:-:S12]  /*0790*/  IMAD R9, R5, UR6, RZ ;  /* 0x0000000605097c24 */ /* 0x002fd8000f8e02ff */
[----:B------:R-:W-:Y:S06]  /*07a0*/  @P1 MEMBAR.ALL.GPU ;  /* 0x0000000000001992 */ /* 0x000fec000000a000 */
[----:B------:R-:W-:-:S00]  /*07b0*/  @P1 ERRBAR ;  /* 0x00000000000019ab */ /* 0x000fc00000000000 */
[----:B------:R-:W-:Y:S06]  /*07c0*/  @P1 CGAERRBAR ;  /* 0x00000000000015ab */ /* 0x000fec0000000000 */
[----:B------:R-:W2:Y:S01]  /*07d0*/  @P1 ATOM.E.ADD.STRONG.GPU PT, R9, desc[UR10][R6.64+0x4], R9 ;  /* 0x800004090609198a */ /* 0x000ea200081ef10a */
[----:B------:R-:W0:Y:S02]  /*07e0*/  S2R R10, SR_LTMASK ;  /* 0x00000000000a7919 */ /* 0x000e240000003900 */
[----:B0-----:R-:W-:-:S06]  /*07f0*/  LOP3.LUT R10, R10, UR4, RZ, 0xc0, !PT ;  /* 0x000000040a0a7c12 */ /* 0x001fcc000f8ec0ff */
[----:B------:R-:W0:Y:S01]  /*0800*/  POPC R10, R10 ;  /* 0x0000000a000a7309 */ /* 0x000e220000000000 */
[----:B--2---:R-:W0:Y:S02]  /*0810*/  SHFL.IDX PT, R5, R9, R8, 0x1f ;  /* 0x00001f0809057589 */ /* 0x004e2400000e0000 */
[----:B0-----:R-:W-:-:S07]  /*0820*/  IMAD R5, R10, UR6, R5 ;  /* 0x000000060a057c24 */ /* 0x001fce000f8e0205 */
.L_x_9:
[----:B------:R-:W2:Y:S04]  /*0830*/  LD.E.STRONG.GPU R8, desc[UR10][R6.64+0x4] ;  /* 0x0000040a06087980 */ /* 0x000ea8000c10f900 */
[----:B--2---:R-:W-:Y:S01]  /*0840*/  CCTL.IVALL ;  /* 0x00000000ff00798f */ /* 0x004fe20002000000 */
[----:B------:R-:W-:Y:S05]  /*0850*/  YIELD ;  /* 0x0000000000007946 */ /* 0x000fea0003800000 */
[----:B------:R-:W-:-:S04]  /*0860*/  LOP3.LUT R8, R8, R5, RZ, 0x3c, !PT ;  /* 0x0000000508087212 */ /* 0x000fc800078e3cff */
[----:B------:R-:W-:-:S13]  /*0870*/  ISETP.GT.AND P1, PT, R8, -0x1, PT ;  /* 0xffffffff0800780c */ /* 0x000fda0003f24270 */
[----:B------:R-:W-:Y:S05]  /*0880*/  @P1 BRA `(.L_x_9) ;  /* 0xfffffffc00e81947 */ /* 0x000fea000383ffff */
.L_x_8:
[----:B------:R-:W-:Y:S05]  /*0890*/  BSYNC B0 ;  /* 0x0000000000007941 */ /* 0x000fea0003800000 */
.L_x_7:
[----:B------:R-:W-:-:S03]  /*08a0*/  UMOV UR4, 0xffffffff ;  /* 0xffffffff00047882 */ /* 0x000fc60000000000 */
[----:B------:R-:W-:Y:S05]  /*08b0*/  BRA.DIV UR4, `(.L_x_10) ;  /* 0x0000001a04b87947 */ /* 0x000fea000b800000 */
[----:B01-3--:R-:W0:Y:S08]  /*08c0*/  @!P2 LDC.64 R8, c[0x0][0x3b8] ;  /* 0x0000ee00ff08ab82 */ /* 0x00be300000000a00 */
[----:B------:R-:W-:Y:S06]  /*08d0*/  BAR.SYNC.DEFER_BLOCKING 0x0 ;  /* 0x0000000000007b1d */ /* 0x000fec0000010000 */
[----:B0-----:R0:W-:Y:S02]  /*08e0*/  @!P2 STG.E desc[UR10][R8.64], RZ ;  /* 0x000000ff0800a986 */ /* 0x0011e4000c10190a */
[----:B------:R-:W-:Y:S06]  /*08f0*/  BAR.SYNC.DEFER_BLOCKING 0x0 ;  /* 0x0000000000007b1d */ /* 0x000fec0000010000 */
.L_x_83:
[----:B------:R-:W-:Y:S04]  /*0900*/  BSSY B0, `(.L_x_11) ;  /* 0x0000017000007945 */ /* 0x000fe80003800000 */
[----:B------:R-:W-:Y:S05]  /*0910*/  @P0 BRA `(.L_x_12) ;  /* 0x0000000000540947 */ /* 0x000fea0003800000 */
[----:B0-----:R-:W0:Y:S01]  /*0920*/  S2R R9, SR_LANEID ;  /* 0x0000000000097919 */ /* 0x001e220000000000 */
        /* <DEDUP_REMOVED lines=14> */
.L_x_13:
[----:B------:R-:W2:Y:S04]  /*0a10*/  LD.E.STRONG.GPU R8, desc[UR10][R6.64+0x4] ;  /* 0x0000040a06087980 */ /* 0x000ea8000c10f900 */
[----:B--2---:R-:W-:Y:S01]  /*0a20*/  CCTL.IVALL ;  /* 0x00000000ff00798f */ /* 0x004fe20002000000 */
[----:B------:R-:W-:Y:S05]  /*0a30*/  YIELD ;  /* 0x0000000000007946 */ /* 0x000fea0003800000 */
[----:B------:R-:W-:-:S04]  /*0a40*/  LOP3.LUT R8, R8, R5, RZ, 0x3c, !PT ;  /* 0x0000000508087212 */ /* 0x000fc800078e3cff */
[----:B------:R-:W-:-:S13]  /*0a50*/  ISETP.GT.AND P0, PT, R8, -0x1, PT ;  /* 0xffffffff0800780c */ /* 0x000fda0003f04270 */
[----:B------:R-:W-:Y:S05]  /*0a60*/  @P0 BRA `(.L_x_13) ;  /* 0xfffffffc00e80947 */ /* 0x000fea000383ffff */
.L_x_12:
[----:B------:R-:W-:Y:S05]  /*0a70*/  BSYNC B0 ;  /* 0x0000000000007941 */ /* 0x000fea0003800000 */
.L_x_11:
[----:B------:R-:W1:Y:S02]  /*0a80*/  LDCU UR4, c[0x0][0x384] ;  /* 0x00007080ff0477ac */ /* 0x000e640008000800 */
[----:B-1----:R-:W-:Y:S01]  /*0a90*/  ISETP.GE.AND P0, PT, R3, UR4, PT ;  /* 0x0000000403007c0c */ /* 0x002fe2000bf06270 */
[----:B------:R-:W-:-:S03]  /*0aa0*/  UMOV UR4, 0xffffffff ;  /* 0xffffffff00047882 */ /* 0x000fc60000000000 */
[----:B------:R-:W-:Y:S09]  /*0ab0*/  BRA.DIV UR4, `(.L_x_14) ;  /* 0x0000001a048c7947 */ /* 0x000ff2000b800000 */
[----:B------:R-:W-:Y:S06]  /*0ac0*/  BAR.SYNC.DEFER_BLOCKING 0x0 ;  /* 0x0000000000007b1d */ /* 0x000fec0000010000 */
.L_x_86:
[----:B------:R-:W-:Y:S04]  /*0ad0*/  BSSY B0, `(.L_x_15) ;  /* 0x0000060000007945 */ /* 0x000fe80003800000 */
[----:B------:R-:W-:Y:S05]  /*0ae0*/  @P0 BRA `(.L_x_16) ;  /* 0x0000000400780947 */ /* 0x000fea0003800000 */
[----:B------:R-:W-:-:S07]  /*0af0*/  IMAD.MOV.U32 R5, RZ, RZ, R3 ;  /* 0x000000ffff057224 */ /* 0x000fce00078e0003 */
.L_x_33:
[----:B------:R-:W1:Y:S08]  /*0b00*/  LDC.64 R14, c[0x0][0x388] ;  /* 0x0000e200ff0e7b82 */ /* 0x000e700000000a00 */
[----:B0-----:R-:W2:Y:S08]  /*0b10*/  LDC.64 R10, c[0x0][0x3a0] ;  /* 0x0000e800ff0a7b82 */ /* 0x001eb00000000a00 */
[----:B------:R-:W3:Y:S01]  /*0b20*/  LDC.64 R18, c[0x0][0x390] ;  /* 0x0000e400ff127b82 */ /* 0x000ee20000000a00 */
[----:B-1----:R-:W-:-:S05]  /*0b30*/  IMAD.WIDE R14, R5, 0x4, R14 ;  /* 0x00000004050e7825 */ /* 0x002fca00078e020e */
[----:B------:R-:W2:Y:S01]  /*0b40*/  LDG.E R17, desc[UR10][R14.64] ;  /* 0x0000000a0e117981 */ /* 0x000ea2000c1e1900 */
[----:B---3--:R-:W-:-:S06]  /*0b50*/  IMAD.WIDE R18, R5, 0x4, R18 ;  /* 0x0000000405127825 */ /* 0x008fcc00078e0212 */
[----:B------:R1:W5:Y:S01]  /*0b60*/  LDG.E R19, desc[UR10][R18.64] ;  /* 0x0000000a12137981 */ /* 0x000362000c1e1900 */
[----:B--2---:R-:W-:-:S05]  /*0b70*/  IMAD.WIDE R12, R17, 0x4, R10 ;  /* 0x00000004110c7825 */ /* 0x004fca00078e020a */
[----:B------:R-:W2:Y:S01]  /*0b80*/  LDG.E R20, desc[UR10][R12.64] ;  /* 0x0000000a0c147981 */ /* 0x000ea2000c1e1900 */
[----:B------:R-:W-:Y:S05]  /*0b90*/  YIELD ;  /* 0x0000000000007946 */ /* 0x000fea0003800000 */
[----:B------:R-:W-:Y:S01]  /*0ba0*/  BSSY.RECONVERGENT B1, `(.L_x_17) ;  /* 0x0000011000017945 */ /* 0x000fe20003800200 */
[----:B------:R-:W-:Y:S01]  /*0bb0*/  SHF.R.S32.HI R16, RZ, 0x1f, R5 ;  /* 0x0000001fff107819 */ /* 0x000fe20000011405 */
[--C-:B0-----:R-:W-:Y:S01]  /*0bc0*/  IMAD.MOV.U32 R8, RZ, RZ, R17.reuse ;  /* 0x000000ffff087224 */ /* 0x101fe200078e0011 */
[----:B------:R-:W-:Y:S02]  /*0bd0*/  SHF.R.S32.HI R9, RZ, 0x1f, R17 ;  /* 0x0000001fff097819 */ /* 0x000fe40000011411 */
[----:B--2---:R-:W-:-:S13]  /*0be0*/  ISETP.NE.AND P0, PT, R20, R17, PT ;  /* 0x000000111400720c */ /* 0x004fda0003f05270 */
[----:B-1----:R-:W-:Y:S05]  /*0bf0*/  @!P0 BRA `(.L_x_18) ;  /* 0x00000000002c8947 */ /* 0x002fea0003800000 */
[----:B------:R-:W-:Y:S01]  /*0c00*/  BSSY.RECONVERGENT B2, `(.L_x_19) ;  /* 0x0000008000027945 */ /* 0x000fe20003800200 */
[----:B------:R-:W-:-:S07]  /*0c10*/  IMAD.MOV.U32 R15, RZ, RZ, R20 ;  /* 0x000000ffff0f7224 */ /* 0x000fce00078e0014 */
.L_x_20:
[----:B------:R-:W-:-:S06]  /*0c20*/  IMAD.WIDE R8, R15, 0x4, R10 ;  /* 0x000000040f087825 */ /* 0x000fcc00078e020a */
[----:B------:R-:W2:Y:S01]  /*0c30*/  LDG.E R8, desc[UR10][R8.64] ;  /* 0x0000000a08087981 */ /* 0x000ea2000c1e1900 */
[----:B------:R-:W-:Y:S01]  /*0c40*/  IMAD.MOV.U32 R17, RZ, RZ, R15 ;  /* 0x000000ffff117224 */ /* 0x000fe200078e000f */
[----:B--2---:R-:W-:Y:S01]  /*0c50*/  ISETP.NE.AND P0, PT, R8, R15, PT ;  /* 0x0000000f0800720c */ /* 0x004fe20003f05270 */
[----:B------:R-:W-:-:S12]  /*0c60*/  IMAD.MOV.U32 R15, RZ, RZ, R8 ;  /* 0x000000ffff0f7224 */ /* 0x000fd800078e0008 */
[----:B------:R-:W-:Y:S05]  /*0c70*/  @P0 BRA `(.L_x_20) ;  /* 0xfffffffc00e80947 */ /* 0x000fea000383ffff */
[----:B------:R-:W-:Y:S05]  /*0c80*/  BSYNC.RECONVERGENT B2 ;  /* 0x0000000000027941 */ /* 0x000fea0003800200 */
.L_x_19:
[----:B------:R-:W-:Y:S02]  /*0c90*/  SHF.R.S32.HI R9, RZ, 0x1f, R17 ;  /* 0x0000001fff097819 */ /* 0x000fe40000011411 */
[----:B------:R-:W-:-:S07]  /*0ca0*/  MOV R8, R17 ;  /* 0x0000001100087202 */ /* 0x000fce0000000f00 */
.L_x_18:
[----:B------:R-:W-:Y:S05]  /*0cb0*/  BSYNC.RECONVERGENT B1 ;  /* 0x0000000000017941 */ /* 0x000fea0003800200 */
.L_x_17:
[----:B------:R-:W-:Y:S01]  /*0cc0*/  ISETP.NE.AND P0, PT, R20, R17, PT ;  /* 0x000000111400720c */ /* 0x000fe20003f05270 */
[----:B------:R-:W-:Y:S01]  /*0cd0*/  BSSY.RECONVERGENT B1, `(.L_x_21) ;  /* 0x0000008000017945 */ /* 0x000fe20003800200 */
[----:B-----5:R-:W-:-:S11]  /*0ce0*/  IMAD.WIDE R14, R19, 0x4, R10 ;  /* 0x00000004130e7825 */ /* 0x020fd600078e020a */
[----:B------:R-:W-:Y:S05]  /*0cf0*/  @!P0 BRA `(.L_x_22) ;  /* 0x0000000000148947 */ /* 0x000fea0003800000 */
.L_x_23:
[----:B------:R0:W-:Y:S02]  /*0d00*/  STG.E desc[UR10][R12.64], R17 ;  /* 0x000000110c007986 */ /* 0x0001e4000c10190a */
[----:B0-----:R-:W-:-:S05]  /*0d10*/  IMAD.WIDE R12, R20, 0x4, R10 ;  /* 0x00000004140c7825 */ /* 0x001fca00078e020a */
[----:B------:R-:W2:Y:S02]  /*0d20*/  LDG.E R20, desc[UR10][R12.64] ;  /* 0x0000000a0c147981 */ /* 0x000ea4000c1e1900 */
[----:B--2---:R-:W-:-:S13]  /*0d30*/  ISETP.NE.AND P0, PT, R20, R17, PT ;  /* 0x000000111400720c */ /* 0x004fda0003f05270 */
[----:B------:R-:W-:Y:S05]  /*0d40*/  @P0 BRA `(.L_x_23) ;  /* 0xfffffffc00ec0947 */ /* 0x000fea000383ffff */
.L_x_22:
[----:B------:R-:W-:Y:S05]  /*0d50*/  BSYNC.RECONVERGENT B1 ;  /* 0x0000000000017941 */ /* 0x000fea0003800200 */
.L_x_21:
[----:B------:R-:W2:Y:S01]  /*0d60*/  LDG.E R18, desc[UR10][R14.64] ;  /* 0x0000000a0e127981 */ /* 0x000ea2000c1e1900 */
[----:B------:R-:W-:Y:S01]  /*0d70*/  BSSY.RECONVERGENT B1, `(.L_x_24) ;  /* 0x0000011000017945 */ /* 0x000fe20003800200 */
[--C-:B------:R-:W-:Y:S01]  /*0d80*/  SHF.R.S32.HI R13, RZ, 0x1f, R19.reuse ;  /* 0x0000001fff0d7819 */ /* 0x100fe20000011413 */
[----:B------:R-:W-:Y:S01]  /*0d90*/  IMAD.MOV.U32 R12, RZ, RZ, R19 ;  /* 0x000000ffff0c7224 */ /* 0x000fe200078e0013 */
[----:B--2---:R-:W-:-:S13]  /*0da0*/  ISETP.NE.AND P0, PT, R18, R19, PT ;  /* 0x000000131200720c */ /* 0x004fda0003f05270 */
[----:B------:R-:W-:Y:S05]  /*0db0*/  @!P0 BRA `(.L_x_25) ;  /* 0x0000000000308947 */ /* 0x000fea0003800000 */
[----:B------:R-:W-:Y:S01]  /*0dc0*/  BSSY.RECONVERGENT B2, `(.L_x_26) ;  /* 0x0000008000027945 */ /* 0x000fe20003800200 */
[----:B------:R-:W-:-:S07]  /*0dd0*/  IMAD.MOV.U32 R19, RZ, RZ, R18 ;  /* 0x000000ffff137224 */ /* 0x000fce00078e0012 */
.L_x_27:
[----:B------:R-:W-:-:S06]  /*0de0*/  IMAD.WIDE R12, R19, 0x4, R10 ;  /* 0x00000004130c7825 */ /* 0x000fcc00078e020a */
[----:B------:R-:W2:Y:S01]  /*0df0*/  LDG.E R12, desc[UR10][R12.64] ;  /* 0x0000000a0c0c7981 */ /* 0x000ea2000c1e1900 */
[----:B------:R-:W-:Y:S01]  /*0e00*/  IMAD.MOV.U32 R21, RZ, RZ, R19 ;  /* 0x000000ffff157224 */ /* 0x000fe200078e0013 */
[----:B--2---:R-:W-:Y:S01]  /*0e10*/  ISETP.NE.AND P0, PT, R12, R19, PT ;  /* 0x000000130c00720c */ /* 0x004fe20003f05270 */
[----:B------:R-:W-:-:S12]  /*0e20*/  IMAD.MOV.U32 R19, RZ, RZ, R12 ;  /* 0x000000ffff137224 */ /* 0x000fd800078e000c */
[----:B------:R-:W-:Y:S05]  /*0e30*/  @P0 BRA `(.L_x_27) ;  /* 0xfffffffc00e80947 */ /* 0x000fea000383ffff */
[----:B------:R-:W-:Y:S05]  /*0e40*/  BSYNC.RECONVERGENT B2 ;  /* 0x0000000000027941 */ /* 0x000fea0003800200 */
.L_x_26:
[--C-:B------:R-:W-:Y:S01]  /*0e50*/  SHF.R.S32.HI R13, RZ, 0x1f, R21.reuse ;  /* 0x0000001fff0d7819 */ /* 0x100fe20000011415 */
[----:B------:R-:W-:Y:S01]  /*0e60*/  IMAD.MOV.U32 R19, RZ, RZ, R21 ;  /* 0x000000ffff137224 */ /* 0x000fe200078e0015 */
[----:B------:R-:W-:-:S07]  /*0e70*/  MOV R12, R21 ;  /* 0x00000015000c7202 */ /* 0x000fce0000000f00 */
.L_x_25:
[----:B------:R-:W-:Y:S05]  /*0e80*/  BSYNC.RECONVERGENT B1 ;  /* 0x0000000000017941 */ /* 0x000fea0003800200 */
.L_x_24:
[-C--:B------:R-:W-:Y:S01]  /*0e90*/  ISETP.NE.AND P0, PT, R18, R19.reuse, PT ;  /* 0x000000131200720c */ /* 0x080fe20003f05270 */
[----:B------:R-:W-:Y:S01]  /*0ea0*/  BSSY.RECONVERGENT B1, `(.L_x_28) ;  /* 0x0000008000017945 */ /* 0x000fe20003800200 */
[----:B------:R-:W-:-:S11]  /*0eb0*/  ISETP.NE.AND P1, PT, R17, R19, PT ;  /* 0x000000131100720c */ /* 0x000fd60003f25270 */
[----:B------:R-:W-:Y:S05]  /*0ec0*/  @!P0 BRA `(.L_x_29) ;  /* 0x0000000000148947 */ /* 0x000fea0003800000 */
.L_x_30:
[----:B------:R0:W-:Y:S02]  /*0ed0*/  STG.E desc[UR10][R14.64], R19 ;  /* 0x000000130e007986 */ /* 0x0001e4000c10190a */
[----:B0-----:R-:W-:-:S05]  /*0ee0*/  IMAD.WIDE R14, R18, 0x4, R10 ;  /* 0x00000004120e7825 */ /* 0x001fca00078e020a */
[----:B------:R-:W2:Y:S02]  /*0ef0*/  LDG.E R18, desc[UR10][R14.64] ;  /* 0x0000000a0e127981 */ /* 0x000ea4000c1e1900 */
[----:B--2---:R-:W-:-:S13]  /*0f00*/  ISETP.NE.AND P0, PT, R18, R19, PT ;  /* 0x000000131200720c */ /* 0x004fda0003f05270 */
[----:B------:R-:W-:Y:S05]  /*0f10*/  @P0 BRA `(.L_x_30) ;  /* 0xfffffffc00ec0947 */ /* 0x000fea000383ffff */
.L_x_29:
[----:B------:R-:W-:Y:S05]  /*0f20*/  BSYNC.RECONVERGENT B1 ;  /* 0x0000000000017941 */ /* 0x000fea0003800200 */
.L_x_28:
[----:B------:R-:W-:Y:S04]  /*0f30*/  BSSY.RECONVERGENT B1, `(.L_x_31) ;  /* 0x0000015000017945 */ /* 0x000fe80003800200 */
[----:B------:R-:W-:Y:S05]  /*0f40*/  @!P1 BRA `(.L_x_32) ;  /* 0x00000000004c9947 */ /* 0x000fea0003800000 */
[----:B------:R-:W0:Y:S01]  /*0f50*/  LDCU.64 UR14, c[0x0][0x398] ;  /* 0x00007300ff0e77ac */ /* 0x000e220008000a00 */
[----:B------:R-:W1:Y:S01]  /*0f60*/  LDCU UR4, c[0x0][0x384] ;  /* 0x00007080ff0477ac */ /* 0x000e620008000800 */
[----:B0-----:R-:W-:-:S04]  /*0f70*/  LEA R14, P0, R5, UR14, 0x3 ;  /* 0x0000000e050e7c11 */ /* 0x001fc8000f8018ff */
[--C-:B------:R-:W-:Y:S01]  /*0f80*/  LEA.HI.X R15, R5, UR15, R16.reuse, 0x3, P0 ;  /* 0x0000000f050f7c11 */ /* 0x100fe200080f1c10 */
[----:B------:R-:W0:Y:S05]  /*0f90*/  LDCU.64 UR14, c[0x0][0x3b0] ;  /* 0x00007600ff0e77ac */ /* 0x000e2a0008000a00 */
[----:B------:R-:W1:Y:S01]  /*0fa0*/  LDG.E.64 R14, desc[UR10][R14.64] ;  /* 0x0000000a0e0e7981 */ /* 0x000e62000c1e1b00 */
[----:B------:R-:W-:Y:S02]  /*0fb0*/  IMAD.MOV.U32 R17, RZ, RZ, R16 ;  /* 0x000000ffff117224 */ /* 0x000fe400078e0010 */
[----:B------:R-:W-:Y:S01]  /*0fc0*/  IMAD.MOV.U32 R16, RZ, RZ, R5 ;  /* 0x000000ffff107224 */ /* 0x000fe200078e0005 */
[----:B0-----:R-:W-:-:S02]  /*0fd0*/  LEA R10, P0, R8, UR14, 0x3 ;  /* 0x0000000e080a7c11 */ /* 0x001fc4000f8018ff */
[----:B------:R-:W-:-:S04]  /*0fe0*/  LEA R18, P1, R12, UR14, 0x3 ;  /* 0x0000000e0c127c11 */ /* 0x000fc8000f8218ff */
[----:B------:R-:W-:Y:S01]  /*0ff0*/  LEA.HI.X R19, R12, UR15, R13, 0x3, P1 ;  /* 0x0000000f0c137c11 */ /* 0x000fe200088f1c0d */
[----:B-1----:R-:W-:Y:S02]  /*1000*/  IMAD R11, R15, UR4, RZ ;  /* 0x000000040f0b7c24 */ /* 0x002fe4000f8e02ff */
[----:B------:R-:W-:-:S04]  /*1010*/  IMAD.WIDE.U32 R16, R14, UR4, R16 ;  /* 0x000000040e107c25 */ /* 0x000fc8000f8e0010 */
[----:B------:R-:W-:Y:S01]  /*1020*/  IMAD R21, R14, UR5, R11 ;  /* 0x000000050e157c24 */ /* 0x000fe2000f8e020b */
[----:B------:R-:W-:Y:S01]  /*1030*/  LEA.HI.X R11, R8, UR15, R9, 0x3, P0 ;  /* 0x0000000f080b7c11 */ /* 0x000fe200080f1c09 */
[----:B------:R-:W-:Y:S02]  /*1040*/  IMAD.MOV.U32 R8, RZ, RZ, R16 ;  /* 0x000000ffff087224 */ /* 0x000fe400078e0010 */
[----:B------:R-:W-:-:S05]  /*1050*/  IMAD.IADD R9, R17, 0x1, R21 ;  /* 0x0000000111097824 */ /* 0x000fca00078e0215 */
[----:B------:R0:W-:Y:S04]  /*1060*/  REDG.E.MIN.64.STRONG.GPU desc[UR10][R10.64], R8 ;  /* 0x000000080a00798e */ /* 0x0001e8000c92e50a */
[----:B------:R0:W-:Y:S02]  /*1070*/  REDG.E.MIN.64.STRONG.GPU desc[UR10][R18.64], R8 ;  /* 0x000000081200798e */ /* 0x0001e4000c92e50a */
.L_x_32:
[----:B------:R-:W-:Y:S05]  /*1080*/  BSYNC.RECONVERGENT B1 ;  /* 0x0000000000017941 */ /* 0x000fea0003800200 */
.L_x_31:
[----:B------:R-:W1:Y:S01]  /*1090*/  LDCU UR4, c[0x0][0x384] ;  /* 0x00007080ff0477ac */ /* 0x000e620008000800 */
[----:B------:R-:W-:-:S05]  /*10a0*/  IMAD.IADD R5, R0, 0x1, R5 ;  /* 0x0000000100057824 */ /* 0x000fca00078e0205 */
[----:B-1----:R-:W-:-:S13]  /*10b0*/  ISETP.GE.AND P0, PT, R5, UR4, PT ;  /* 0x0000000405007c0c */ /* 0x002fda000bf06270 */
[----:B------:R-:W-:Y:S05]  /*10c0*/  @!P0 BRA `(.L_x_33) ;  /* 0xfffffff8008c8947 */ /* 0x000fea000383ffff */
.L_x_16:
[----:B------:R-:W-:Y:S05]  /*10d0*/  BSYNC B0 ;  /* 0x0000000000007941 */ /* 0x000fea0003800000 */
.L_x_15:
[----:B------:R-:W-:-:S04]  /*10e0*/  UISETP.NE.U32.AND UP0, UPT, UR12, URZ, UPT ;  /* 0x000000ff0c00728c */ /* 0x000fc8000bf05070 */
[----:B------:R-:W-:-:S09]  /*10f0*/  UISETP.NE.AND.EX UP0, UPT, UR8, URZ, UPT, UP0 ;  /* 0x000000ff0800728c */ /* 0x000fd2000bf05300 */
[----:B------:R-:W-:Y:S05]  /*1100*/  BRA.U !UP0, `(.L_x_34) ;  /* 0x0000001108707547 */ /* 0x000fea000b800000 */
[----:B------:R-:W-:Y:S01]  /*1110*/  UMOV UR4, 0xffffffff ;  /* 0xffffffff00047882 */ /* 0x000fe20000000000 */
[----:B------:R-:W-:Y:S02]  /*1120*/  ISETP.NE.AND P0, PT, R4, RZ, PT ;  /* 0x000000ff0400720c */ /* 0x000fe40003f05270 */
[----:B------:R-:W-:Y:S11]  /*1130*/  BRA.DIV UR4, `(.L_x_35) ;  /* 0x0000001604187947 */ /* 0x000ff6000b800000 */
[----:B------:R-:W-:Y:S06]  /*1140*/  BAR.SYNC.DEFER_BLOCKING 0x0 ;  /* 0x0000000000007b1d */ /* 0x000fec0000010000 */
.L_x_89:
        /* <DEDUP_REMOVED lines=17> */
.L_x_38:
[----:B------:R-:W2:Y:S04]  /*1260*/  LD.E.STRONG.GPU R8, desc[UR10][R6.64+0x4] ;  /* 0x0000040a06087980 */ /* 0x000ea8000c10f900 */
[----:B--2---:R-:W-:Y:S01]  /*1270*/  CCTL.IVALL ;  /* 0x00000000ff00798f */ /* 0x004fe20002000000 */
[----:B------:R-:W-:Y:S05]  /*1280*/  YIELD ;  /* 0x0000000000007946 */ /* 0x000fea0003800000 */
[----:B------:R-:W-:-:S04]  /*1290*/  LOP3.LUT R8, R8, R5, RZ, 0x3c, !PT ;  /* 0x0000000508087212 */ /* 0x000fc800078e3cff */
[----:B------:R-:W-:-:S13]  /*12a0*/  ISETP.GT.AND P0, PT, R8, -0x1, PT ;  /* 0xffffffff0800780c */ /* 0x000fda0003f04270 */
[----:B------:R-:W-:Y:S05]  /*12b0*/  @P0 BRA `(.L_x_38) ;  /* 0xfffffffc00e80947 */ /* 0x000fea000383ffff */
.L_x_37:
[----:B------:R-:W-:Y:S05]  /*12c0*/  BSYNC B0 ;  /* 0x0000000000007941 */ /* 0x000fea0003800000 */
.L_x_36:
[----:B------:R-:W1:Y:S02]  /*12d0*/  LDCU UR4, c[0x0][0x380] ;  /* 0x00007000ff0477ac */ /* 0x000e640008000800 */
[----:B-1----:R-:W-:Y:S01]  /*12e0*/  ISETP.GE.AND P0, PT, R3, UR4, PT ;  /* 0x0000000403007c0c */ /* 0x002fe2000bf06270 */
[----:B------:R-:W-:-:S03]  /*12f0*/  UMOV UR4, 0xffffffff ;  /* 0xffffffff00047882 */ /* 0x000fc60000000000 */
[----:B------:R-:W-:Y:S09]  /*1300*/  BRA.DIV UR4, `(.L_x_39) ;  /* 0x0000001204d07947 */ /* 0x000ff2000b800000 */
[----:B------:R-:W-:Y:S06]  /*1310*/  BAR.SYNC.DEFER_BLOCKING 0x0 ;  /* 0x0000000000007b1d */ /* 0x000fec0000010000 */
.L_x_92:
[----:B------:R-:W-:Y:S04]  /*1320*/  BSSY B1, `(.L_x_40) ;  /* 0x00000b4000017945 */ /* 0x000fe80003800000 */
[----:B------:R-:W-:Y:S05]  /*1330*/  @P0 BRA `(.L_x_41) ;  /* 0x0000000800c80947 */ /* 0x000fea0003800000 */
[----:B------:R-:W-:-:S07]  /*1340*/  MOV R5, R3 ;  /* 0x0000000300057202 */ /* 0x000fce0000000f00 */
.L_x_65:
[----:B--2---:R-:W1:Y:S02]  /*1350*/  LDC.64 R6, c[0x0][0x3b0] ;  /* 0x0000ec00ff067b82 */ /* 0x004e640000000a00 */
[----:B-1----:R-:W-:-:S06]  /*1360*/  IMAD.WIDE R6, R5, 0x8, R6 ;  /* 0x0000000805067825 */ /* 0x002fcc00078e0206 */
[----:B------:R-:W2:Y:S01]  /*1370*/  LDG.E.64 R6, desc[UR10][R6.64] ;  /* 0x0000000a06067981 */ /* 0x000ea2000c1e1b00 */
[----:B------:R-:W-:Y:S05]  /*1380*/  YIELD ;  /* 0x0000000000007946 */ /* 0x000fea0003800000 */
[----:B------:R-:W1:Y:S01]  /*1390*/  LDCU UR4, c[0x0][0x380] ;  /* 0x00007000ff0477ac */ /* 0x000e620008000800 */
[----:B------:R-:W-:Y:S01]  /*13a0*/  IMAD.IADD R5, R0, 0x1, R5 ;  /* 0x0000000100057824 */ /* 0x000fe200078e0205 */
[----:B------:R-:W-:Y:S04]  /*13b0*/  BSSY B0, `(.L_x_42) ;  /* 0x00000a9000007945 */ /* 0x000fe80003800000 */
[----:B-1----:R-:W-:-:S02]  /*13c0*/  ISETP.GE.AND P1, PT, R5, UR4, PT ;  /* 0x0000000405007c0c */ /* 0x002fc4000bf26270 */
[----:B--2---:R-:W-:-:S04]  /*13d0*/  ISETP.NE.U32.AND P0, PT, R6, -0x1, PT ;  /* 0xffffffff0600780c */ /* 0x004fc80003f05070 */
[----:B------:R-:W-:-:S13]  /*13e0*/  ISETP.NE.AND.EX P0, PT, R7, -0x1, PT, P0 ;  /* 0xffffffff0700780c */ /* 0x000fda0003f05300 */
[----:B-----5:R-:W-:Y:S05]  /*13f0*/  @!P0 BRA `(.L_x_43) ;  /* 0x0000000800908947 */ /* 0x020fea0003800000 */
[----:B0-----:R-:W-:Y:S01]  /*1400*/  LOP3.LUT R8, R7, UR5, RZ, 0xfc, !PT ;  /* 0x0000000507087c12 */ /* 0x001fe2000f8efcff */
[----:B------:R-:W-:Y:S03]  /*1410*/  BSSY.RECONVERGENT B2, `(.L_x_44) ;  /* 0x0000018000027945 */ /* 0x000fe60003800200 */
[----:B------:R-:W-:-:S13]  /*1420*/  ISETP.NE.U32.AND P0, PT, R8, RZ, PT ;  /* 0x000000ff0800720c */ /* 0x000fda0003f05070 */
[----:B------:R-:W-:Y:S05]  /*1430*/  @P0 BRA `(.L_x_45) ;  /* 0x00000000004c0947 */ /* 0x000fea0003800000 */
[----:B------:R-:W0:Y:S02]  /*1440*/  LDCU UR4, c[0x0][0x384] ;  /* 0x00007080ff0477ac */ /* 0x000e240008000800 */
[----:B0-----:R-:W0:Y:S01]  /*1450*/  I2F.U32.RP R7, UR4 ;  /* 0x0000000400077d06 */ /* 0x001e220008209000 */
[----:B------:R-:W-:-:S07]  /*1460*/  ISETP.NE.U32.AND P2, PT, RZ, UR4, PT ;  /* 0x00000004ff007c0c */ /* 0x000fce000bf45070 */
[----:B0-----:R-:W0:Y:S02]  /*1470*/  MUFU.RCP R7, R7 ;  /* 0x0000000700077308 */ /* 0x001e240000001000 */
[----:B0-----:R-:W-:-:S06]  /*1480*/  VIADD R8, R7, 0xffffffe ;  /* 0x0ffffffe07087836 */ /* 0x001fcc0000000000 */
[----:B------:R0:W1:Y:S02]  /*1490*/  F2I.FTZ.U32.TRUNC.NTZ R9, R8 ;  /* 0x0000000800097305 */ /* 0x000064000021f000 */
[----:B0-----:R-:W-:Y:S02]  /*14a0*/  IMAD.MOV.U32 R8, RZ, RZ, RZ ;  /* 0x000000ffff087224 */ /* 0x001fe400078e00ff */
[----:B-1----:R-:W-:-:S04]  /*14b0*/  IMAD.MOV R11, RZ, RZ, -R9 ;  /* 0x000000ffff0b7224 */ /* 0x002fc800078e0a09 */
[----:B------:R-:W-:-:S04]  /*14c0*/  IMAD R11, R11, UR4, RZ ;  /* 0x000000040b0b7c24 */ /* 0x000fc8000f8e02ff */
[----:B------:R-:W-:-:S06]  /*14d0*/  IMAD.HI.U32 R9, R9, R11, R8 ;  /* 0x0000000b09097227 */ /* 0x000fcc00078e0008 */
[----:B------:R-:W-:-:S04]  /*14e0*/  IMAD.HI.U32 R9, R9, R6, RZ ;  /* 0x0000000609097227 */ /* 0x000fc800078e00ff */
[----:B------:R-:W-:-:S04]  /*14f0*/  IMAD.MOV R9, RZ, RZ, -R9 ;  /* 0x000000ffff097224 */ /* 0x000fc800078e0a09 */
[----:B------:R-:W-:-:S05]  /*1500*/  IMAD R24, R9, UR4, R6 ;  /* 0x0000000409187c24 */ /* 0x000fca000f8e0206 */
[----:B------:R-:W-:-:S13]  /*1510*/  ISETP.GE.U32.AND P0, PT, R24, UR4, PT ;  /* 0x0000000418007c0c */ /* 0x000fda000bf06070 */
[----:B------:R-:W-:-:S04]  /*1520*/  @P0 IADD3 R24, PT, PT, R24, -UR4, RZ ;  /* 0x8000000418180c10 */ /* 0x000fc8000fffe0ff */
[----:B------:R-:W-:-:S13]  /*1530*/  ISETP.GE.U32.AND P0, PT, R24, UR4, PT ;  /* 0x0000000418007c0c */ /* 0x000fda000bf06070 */
[----:B------:R-:W-:Y:S01]  /*1540*/  @P0 VIADD R24, R24, -UR4 ;  /* 0x8000000418180c36 */ /* 0x000fe20008000000 */
[----:B------:R-:W-:Y:S01]  /*1550*/  @!P2 LOP3.LUT R24, RZ, UR4, RZ, 0x33, !PT ;  /* 0x00000004ff18ac12 */ /* 0x000fe2000f8e33ff */
[----:B------:R-:W-:Y:S06]  /*1560*/  BRA `(.L_x_46) ;  /* 0x0000000000087947 */ /* 0x000fec0003800000 */
.L_x_45:
[----:B------:R-:W-:-:S07]  /*1570*/  MOV R8, 0x1590 ;  /* 0x0000159000087802 */ /* 0x000fce0000000f00 */
[----:B------:R-:W-:Y:S05]  /*1580*/  CALL.REL.NOINC `($__internal_0_$__cuda_sm20_rem_u64) ;  /* 0x0000001400187944 */ /* 0x000fea0003c00000 */
.L_x_46:
[----:B------:R-:W-:Y:S05]  /*1590*/  BSYNC.RECONVERGENT B2 ;  /* 0x0000000000027941 */ /* 0x000fea0003800200 */
.L_x_44:
[----:B------:R-:W0:Y:S01]  /*15a0*/  LDCU.64 UR14, c[0x0][0x388] ;  /* 0x00007100ff0e77ac */ /* 0x000e220008000a00 */
[--C-:B------:R-:W-:Y:S01]  /*15b0*/  SHF.R.S64 R16, RZ, 0x1e, R24.reuse ;  /* 0x0000001eff107819 */ /* 0x100fe20000001018 */
[----:B------:R-:W1:Y:S01]  /*15c0*/  LDC.64 R12, c[0x0][0x3a0] ;  /* 0x0000e800ff0c7b82 */ /* 0x000e620000000a00 */
[----:B------:R-:W-:Y:S01]  /*15d0*/  SHF.R.S32.HI R6, RZ, 0x1e, R24 ;  /* 0x0000001eff067819 */ /* 0x000fe20000011418 */
[----:B------:R-:W2:Y:S01]  /*15e0*/  LDCU.64 UR16, c[0x0][0x390] ;  /* 0x00007200ff1077ac */ /* 0x000ea20008000a00 */
[C---:B0-----:R-:W-:Y:S02]  /*15f0*/  IADD3 R14, P0, PT, R16.reuse, UR14, RZ ;  /* 0x0000000e100e7c10 */ /* 0x041fe4000ff1e0ff */
[----:B--2---:R-:W-:Y:S02]  /*1600*/  IADD3 R16, P2, PT, R16, UR16, RZ ;  /* 0x0000001010107c10 */ /* 0x004fe4000ff5e0ff */
[C---:B------:R-:W-:Y:S02]  /*1610*/  IADD3.X R15, PT, PT, R6.reuse, UR15, RZ, P0, !PT ;  /* 0x0000000f060f7c10 */ /* 0x040fe400087fe4ff */
[----:B------:R-:W-:-:S03]  /*1620*/  IADD3.X R17, PT, PT, R6, UR17, RZ, P2, !PT ;  /* 0x0000001106117c10 */ /* 0x000fc600097fe4ff */
[----:B------:R-:W1:Y:S04]  /*1630*/  LDG.E R6, desc[UR10][R14.64] ;  /* 0x0000000a0e067981 */ /* 0x000e68000c1e1900 */
[----:B------:R-:W2:Y:S01]  /*1640*/  LDG.E R8, desc[UR10][R16.64] ;  /* 0x0000000a10087981 */ /* 0x000ea2000c1e1900 */
[----:B------:R-:W-:Y:S02]  /*1650*/  IMAD.MOV.U32 R25, RZ, RZ, RZ ;  /* 0x000000ffff197224 */ /* 0x000fe400078e00ff */
[----:B-1----:R-:W-:Y:S01]  /*1660*/  IMAD.WIDE R10, R6, 0x4, R12 ;  /* 0x00000004060a7825 */ /* 0x002fe200078e020c */
[----:B------:R-:W-:Y:S02]  /*1670*/  SHF.R.S32.HI R7, RZ, 0x1f, R6 ;  /* 0x0000001fff077819 */ /* 0x000fe40000011406 */
[----:B--2---:R-:W-:Y:S01]  /*1680*/  SHF.R.S32.HI R9, RZ, 0x1f, R8 ;  /* 0x0000001fff097819 */ /* 0x004fe20000011408 */
[----:B------:R-:W-:-:S07]  /*1690*/  IMAD.WIDE R12, R8, 0x4, R12 ;  /* 0x00000004080c7825 */ /* 0x000fce00078e020c */
.L_x_62:
[----:B------:R-:W2:Y:S01]  /*16a0*/  LDG.E R19, desc[UR10][R10.64] ;  /* 0x0000000a0a137981 */ /* 0x000ea2000c1e1900 */
[----:B------:R-:W-:Y:S05]  /*16b0*/  YIELD ;  /* 0x0000000000007946 */ /* 0x000fea0003800000 */
[----:B------:R-:W-:Y:S01]  /*16c0*/  BSSY.RECONVERGENT B2, `(.L_x_47) ;  /* 0x0000012000027945 */ /* 0x000fe20003800200 */
[--C-:B------:R-:W-:Y:S02]  /*16d0*/  IMAD.MOV.U32 R14, RZ, RZ, R6.reuse ;  /* 0x000000ffff0e7224 */ /* 0x100fe400078e0006 */
[----:B------:R-:W-:Y:S02]  /*16e0*/  IMAD.MOV.U32 R15, RZ, RZ, R7 ;  /* 0x000000ffff0f7224 */ /* 0x000fe400078e0007 */
[----:B------:R-:W-:Y:S01]  /*16f0*/  IMAD.MOV.U32 R18, RZ, RZ, R6 ;  /* 0x000000ffff127224 */ /* 0x000fe200078e0006 */
[----:B--2---:R-:W-:-:S13]  /*1700*/  ISETP.NE.AND P0, PT, R19, R6, PT ;  /* 0x000000061300720c */ /* 0x004fda0003f05270 */
[----:B------:R-:W-:Y:S05]  /*1710*/  @!P0 BRA `(.L_x_48) ;  /* 0x0000000000308947 */ /* 0x000fea0003800000 */
[----:B------:R-:W0:Y:S01]  /*1720*/  LDC.64 R14, c[0x0][0x3a0] ;  /* 0x0000e800ff0e7b82 */ /* 0x000e220000000a00 */
[----:B------:R-:W-:Y:S01]  /*1730*/  BSSY.RECONVERGENT B3, `(.L_x_49) ;  /* 0x0000008000037945 */ /* 0x000fe20003800200 */
[----:B------:R-:W-:-:S07]  /*1740*/  MOV R21, R19 ;  /* 0x0000001300157202 */ /* 0x000fce0000000f00 */
.L_x_50:
[----:B0-----:R-:W-:-:S06]  /*1750*/  IMAD.WIDE R16, R21, 0x4, R14 ;  /* 0x0000000415107825 */ /* 0x001fcc00078e020e */
[----:B------:R-:W2:Y:S01]  /*1760*/  LDG.E R16, desc[UR10][R16.64] ;  /* 0x0000000a10107981 */ /* 0x000ea2000c1e1900 */
[----:B------:R-:W-:Y:S01]  /*1770*/  IMAD.MOV.U32 R18, RZ, RZ, R21 ;  /* 0x000000ffff127224 */ /* 0x000fe200078e0015 */
[----:B--2---:R-:W-:Y:S01]  /*1780*/  ISETP.NE.AND P0, PT, R16, R21, PT ;  /* 0x000000151000720c */ /* 0x004fe20003f05270 */
[----:B------:R-:W-:-:S12]  /*1790*/  IMAD.MOV.U32 R21, RZ, RZ, R16 ;  /* 0x000000ffff157224 */ /* 0x000fd800078e0010 */
[----:B------:R-:W-:Y:S05]  /*17a0*/  @P0 BRA `(.L_x_50) ;  /* 0xfffffffc00e80947 */ /* 0x000fea000383ffff */
[----:B------:R-:W-:Y:S05]  /*17b0*/  BSYNC.RECONVERGENT B3 ;  /* 0x0000000000037941 */ /* 0x000fea0003800200 */
.L_x_49:
[--C-:B------:R-:W-:Y:S01]  /*17c0*/  SHF.R.S32.HI R15, RZ, 0x1f, R18.reuse ;  /* 0x0000001fff0f7819 */ /* 0x100fe20000011412 */
[----:B------:R-:W-:-:S07]  /*17d0*/  IMAD.MOV.U32 R14, RZ, RZ, R18 ;  /* 0x000000ffff0e7224 */ /* 0x000fce00078e0012 */
.L_x_48:
[----:B------:R-:W-:Y:S05]  /*17e0*/  BSYNC.RECONVERGENT B2 ;  /* 0x0000000000027941 */ /* 0x000fea0003800200 */
.L_x_47:
[----:B------:R-:W-:Y:S01]  /*17f0*/  ISETP.NE.AND P0, PT, R19, R18, PT ;  /* 0x000000121300720c */ /* 0x000fe20003f05270 */
[----:B------:R-:W-:-:S12]  /*1800*/  BSSY.RECONVERGENT B2, `(.L_x_51) ;  /* 0x000000a000027945 */ /* 0x000fd80003800200 */
[----:B------:R-:W-:Y:S05]  /*1810*/  @!P0 BRA `(.L_x_52) ;  /* 0x0000000000208947 */ /* 0x000fea0003800000 */
[----:B------:R-:W0:Y:S01]  /*1820*/  LDC.64 R16, c[0x0][0x3a0] ;  /* 0x0000e800ff107b82 */ /* 0x000e220000000a00 */
[----:B------:R-:W-:Y:S02]  /*1830*/  IMAD.MOV.U32 R20, RZ, RZ, R10 ;  /* 0x000000ffff147224 */ /* 0x000fe400078e000a */
[----:B------:R-:W-:-:S07]  /*1840*/  IMAD.MOV.U32 R21, RZ, RZ, R11 ;  /* 0x000000ffff157224 */ /* 0x000fce00078e000b */
.L_x_53:
[----:B------:R0:W-:Y:S02]  /*1850*/  STG.E desc[UR10][R20.64], R18 ;  /* 0x0000001214007986 */ /* 0x0001e4000c10190a */
[----:B0-----:R-:W-:-:S05]  /*1860*/  IMAD.WIDE R20, R19, 0x4, R16 ;  /* 0x0000000413147825 */ /* 0x001fca00078e0210 */
[----:B------:R-:W2:Y:S02]  /*1870*/  LDG.E R19, desc[UR10][R20.64] ;  /* 0x0000000a14137981 */ /* 0x000ea4000c1e1900 */
[----:B--2---:R-:W-:-:S13]  /*1880*/  ISETP.NE.AND P0, PT, R19, R18, PT ;  /* 0x000000121300720c */ /* 0x004fda0003f05270 */
[----:B------:R-:W-:Y:S05]  /*1890*/  @P0 BRA `(.L_x_53) ;  /* 0xfffffffc00ec0947 */ /* 0x000fea000383ffff */
.L_x_52:
[----:B------:R-:W-:Y:S05]  /*18a0*/  BSYNC.RECONVERGENT B2 ;  /* 0x0000000000027941 */ /* 0x000fea0003800200 */
.L_x_51:
[----:B------:R-:W2:Y:S01]  /*18b0*/  LDG.E R22, desc[UR10][R12.64] ;  /* 0x0000000a0c167981 */ /* 0x000ea2000c1e1900 */
[----:B------:R-:W-:Y:S01]  /*18c0*/  BSSY.RECONVERGENT B2, `(.L_x_54) ;  /* 0x0000013000027945 */ /* 0x000fe20003800200 */
[-C--:B------:R-:W-:Y:S01]  /*18d0*/  MOV R16, R8.reuse ;  /* 0x0000000800107202 */ /* 0x080fe20000000f00 */
[----:B------:R-:W-:Y:S02]  /*18e0*/  IMAD.MOV.U32 R17, RZ, RZ, R9 ;  /* 0x000000ffff117224 */ /* 0x000fe400078e0009 */
[----:B------:R-:W-:Y:S01]  /*18f0*/  IMAD.MOV.U32 R19, RZ, RZ, R8 ;  /* 0x000000ffff137224 */ /* 0x000fe200078e0008 */
[----:B--2---:R-:W-:-:S13]  /*1900*/  ISETP.NE.AND P0, PT, R22, R8, PT ;  /* 0x000000081600720c */ /* 0x004fda0003f05270 */
[----:B------:R-:W-:Y:S05]  /*1910*/  @!P0 BRA `(.L_x_55) ;  /* 0x0000000000348947 */ /* 0x000fea0003800000 */
[----:B------:R-:W0:Y:S01]  /*1920*/  LDC.64 R16, c[0x0][0x3a0] ;  /* 0x0000e800ff107b82 */ /* 0x000e220000000a00 */
[----:B------:R-:W-:Y:S01]  /*1930*/  BSSY.RECONVERGENT B3, `(.L_x_56) ;  /* 0x0000008000037945 */ /* 0x000fe20003800200 */
[----:B------:R-:W-:-:S07]  /*1940*/  IMAD.MOV.U32 R19, RZ, RZ, R22 ;  /* 0x000000ffff137224 */ /* 0x000fce00078e0016 */
.L_x_57:
[----:B0-----:R-:W-:-:S06]  /*1950*/  IMAD.WIDE R20, R19, 0x4, R16 ;  /* 0x0000000413147825 */ /* 0x001fcc00078e0210 */
[----:B------:R-:W2:Y:S01]  /*1960*/  LDG.E R20, desc[UR10][R20.64] ;  /* 0x0000000a14147981 */ /* 0x000ea2000c1e1900 */
[----:B------:R-:W-:Y:S01]  /*1970*/  IMAD.MOV.U32 R23, RZ, RZ, R19 ;  /* 0x000000ffff177224 */ /* 0x000fe200078e0013 */
[----:B--2---:R-:W-:Y:S01]  /*1980*/  ISETP.NE.AND P0, PT, R20, R19, PT ;  /* 0x000000131400720c */ /* 0x004fe20003f05270 */
[----:B------:R-:W-:-:S12]  /*1990*/  IMAD.MOV.U32 R19, RZ, RZ, R20 ;  /* 0x000000ffff137224 */ /* 0x000fd800078e0014 */
[----:B------:R-:W-:Y:S05]  /*19a0*/  @P0 BRA `(.L_x_57) ;  /* 0xfffffffc00e80947 */ /* 0x000fea000383ffff */
[----:B------:R-:W-:Y:S05]  /*19b0*/  BSYNC.RECONVERGENT B3 ;  /* 0x0000000000037941 */ /* 0x000fea0003800200 */
.L_x_56:
[--C-:B------:R-:W-:Y:S01]  /*19c0*/  SHF.R.S32.HI R17, RZ, 0x1f, R23.reuse ;  /* 0x0000001fff117819 */ /* 0x100fe20000011417 */
[----:B------:R-:W-:Y:S01]  /*19d0*/  IMAD.MOV.U32 R16, RZ, RZ, R23 ;  /* 0x000000ffff107224 */ /* 0x000fe200078e0017 */
[----:B------:R-:W-:-:S07]  /*19e0*/  MOV R19, R23 ;  /* 0x0000001700137202 */ /* 0x000fce0000000f00 */
.L_x_55:
[----:B------:R-:W-:Y:S05]  /*19f0*/  BSYNC.RECONVERGENT B2 ;  /* 0x0000000000027941 */ /* 0x000fea0003800200 */
.L_x_54:
[-C--:B------:R-:W-:Y:S01]  /*1a00*/  ISETP.NE.AND P0, PT, R22, R19.reuse, PT ;  /* 0x000000131600720c */ /* 0x080fe20003f05270 */
[----:B------:R-:W-:Y:S01]  /*1a10*/  BSSY.RECONVERGENT B2, `(.L_x_58) ;  /* 0x000000b000027945 */ /* 0x000fe20003800200 */
[----:B------:R-:W-:-:S11]  /*1a20*/  ISETP.NE.AND P2, PT, R18, R19, PT ;  /* 0x000000131200720c */ /* 0x000fd60003f45270 */
[----:B------:R-:W-:Y:S05]  /*1a30*/  @!P0 BRA `(.L_x_59) ;  /* 0x0000000000208947 */ /* 0x000fea0003800000 */
[----:B------:R-:W-:Y:S02]  /*1a40*/  IMAD.MOV.U32 R26, RZ, RZ, R12 ;  /* 0x000000ffff1a7224 */ /* 0x000fe400078e000c */
[----:B------:R-:W-:-:S07]  /*1a50*/  IMAD.MOV.U32 R27, RZ, RZ, R13 ;  /* 0x000000ffff1b7224 */ /* 0x000fce00078e000d */
.L_x_60:
[----:B------:R-:W0:Y:S01]  /*1a60*/  LDC.64 R20, c[0x0][0x3a0] ;  /* 0x0000e800ff147b82 */ /* 0x000e220000000a00 */
[----:B------:R0:W-:Y:S02]  /*1a70*/  STG.E desc[UR10][R26.64], R19 ;  /* 0x000000131a007986 */ /* 0x0001e4000c10190a */
[----:B0-----:R-:W-:-:S05]  /*1a80*/  IMAD.WIDE R26, R22, 0x4, R20 ;  /* 0x00000004161a7825 */ /* 0x001fca00078e0214 */
[----:B------:R-:W2:Y:S02]  /*1a90*/  LDG.E R22, desc[UR10][R26.64] ;  /* 0x0000000a1a167981 */ /* 0x000ea4000c1e1900 */
[----:B--2---:R-:W-:-:S13]  /*1aa0*/  ISETP.NE.AND P0, PT, R22, R19, PT ;  /* 0x000000131600720c */ /* 0x004fda0003f05270 */
[----:B------:R-:W-:Y:S05]  /*1ab0*/  @P0 BRA `(.L_x_60) ;  /* 0xfffffffc00e80947 */ /* 0x000fea000383ffff */
.L_x_59:
[----:B------:R-:W-:Y:S05]  /*1ac0*/  BSYNC.RECONVERGENT B2 ;  /* 0x0000000000027941 */ /* 0x000fea0003800200 */
.L_x_58:
[----:B------:R-:W-:Y:S05]  /*1ad0*/  @!P2 BRA `(.L_x_43) ;  /* 0x0000000000d8a947 */ /* 0x000fea0003800000 */
[----:B------:R-:W0:Y:S02]  /*1ae0*/  LDCU.64 UR14, c[0x0][0x3a8] ;  /* 0x00007500ff0e77ac */ /* 0x000e240008000a00 */
[----:B0-----:R-:W-:Y:S02]  /*1af0*/  LEA R22, P2, R16, UR14, 0x2 ;  /* 0x0000000e10167c11 */ /* 0x001fe4000f8410ff */
[----:B------:R-:W-:Y:S02]  /*1b00*/  LEA R20, P0, R14, UR14, 0x2 ;  /* 0x0000000e0e147c11 */ /* 0x000fe4000f8010ff */
[----:B------:R-:W-:Y:S02]  /*1b10*/  LEA.HI.X R23, R16, UR15, R17, 0x2, P2 ;  /* 0x0000000f10177c11 */ /* 0x000fe400090f1411 */
[----:B------:R-:W-:Y:S02]  /*1b20*/  LEA.HI.X R21, R14, UR15, R15, 0x2, P0 ;  /* 0x0000000f0e157c11 */ /* 0x000fe400080f140f */
[----:B------:R-:W0:Y:S02]  /*1b30*/  LDC.64 R14, c[0x0][0x3a0] ;  /* 0x0000e800ff0e7b82 */ /* 0x000e240000000a00 */
[----:B------:R-:W2:Y:S04]  /*1b40*/  LDG.E R23, desc[UR10][R22.64] ;  /* 0x0000000a16177981 */ /* 0x000ea8000c1e1900 */
[----:B------:R-:W2:Y:S02]  /*1b50*/  LDG.E R20, desc[UR10][R20.64] ;  /* 0x0000000a14147981 */ /* 0x000ea4000c1e1900 */
[----:B--2---:R-:W-:-:S04]  /*1b60*/  ISETP.GE.AND P0, PT, R20, R23, PT ;  /* 0x000000171400720c */ /* 0x004fc80003f06270 */
[----:B------:R-:W-:-:S09]  /*1b70*/  ISETP.GT.OR P3, PT, R20, R23, !P0 ;  /* 0x000000171400720c */ /* 0x000fd20004764670 */
[----:B------:R-:W-:Y:S02]  /*1b80*/  @P0 VIMNMX R17, PT, PT, R18, R19, PT ;  /* 0x0000001312110248 */ /* 0x000fe40003fe0100 */
[----:B------:R-:W-:Y:S02]  /*1b90*/  @P0 ISETP.GT.AND P2, PT, R20, R23, PT ;  /* 0x000000171400020c */ /* 0x000fe40003f44270 */
[C---:B------:R-:W-:Y:S02]  /*1ba0*/  @!P3 VIMNMX R19, PT, PT, R18.reuse, R19, !PT ;  /* 0x000000131213b248 */ /* 0x040fe40007fe0100 */
[----:B------:R-:W-:-:S03]  /*1bb0*/  @P0 SEL R17, R18, R17, P2 ;  /* 0x0000001112110207 */ /* 0x000fc60001000000 */
[----:B------:R-:W-:Y:S02]  /*1bc0*/  @P0 IMAD.MOV.U32 R18, RZ, RZ, R19 ;  /* 0x000000ffff120224 */ /* 0x000fe400078e0013 */
[----:B------:R-:W-:Y:S02]  /*1bd0*/  @P0 IMAD.MOV.U32 R19, RZ, RZ, R17 ;  /* 0x000000ffff130224 */ /* 0x000fe400078e0011 */
[----:B0-----:R-:W-:-:S06]  /*1be0*/  IMAD.WIDE R14, R18, 0x4, R14 ;  /* 0x00000004120e7825 */ /* 0x001fcc00078e020e */
[----:B------:R-:W2:Y:S01]  /*1bf0*/  ATOMG.E.CAS.STRONG.GPU PT, R15, [R14], R18, R19 ;  /* 0x000000120e0f73a9 */ /* 0x000ea200001ee113 */
[----:B------:R-:W-:Y:S02]  /*1c00*/  ISETP.GT.OR P0, PT, R20, R23, !P0 ;  /* 0x000000171400720c */ /* 0x000fe40004704670 */
[----:B--2---:R-:W-:-:S13]  /*1c10*/  ISETP.NE.AND P2, PT, R15, R18, PT ;  /* 0x000000120f00720c */ /* 0x004fda0003f45270 */
[----:B------:R-:W-:Y:S05]  /*1c20*/  @!P2 BRA `(.L_x_61) ;  /* 0x000000000010a947 */ /* 0x000fea0003800000 */
[----:B------:R-:W-:-:S04]  /*1c30*/  IADD3 R25, PT, PT, R25, 0x1, RZ ;  /* 0x0000000119197810 */ /* 0x000fc80007ffe0ff */
[----:B------:R-:W-:-:S13]  /*1c40*/  ISETP.NE.AND P0, PT, R25, 0x40, PT ;  /* 0x000000401900780c */ /* 0x000fda0003f05270 */
[----:B------:R-:W-:Y:S05]  /*1c50*/  @!P0 BRA `(.L_x_43) ;  /* 0x0000000000788947 */ /* 0x000fea0003800000 */
[----:B------:R-:W-:Y:S05]  /*1c60*/  BRA `(.L_x_62) ;  /* 0xfffffff8008c7947 */ /* 0x000fea000383ffff */
.L_x_61:
[----:B------:R-:W-:Y:S04]  /*1c70*/  BSSY.RECONVERGENT B2, `(.L_x_63) ;  /* 0x0000006000027945 */ /* 0x000fe80003800200 */
[----:B------:R-:W-:Y:S05]  /*1c80*/  @P0 BRA `(.L_x_64) ;  /* 0x0000000000100947 */ /* 0x000fea0003800000 */
[----:B------:R-:W0:Y:S01]  /*1c90*/  LDC.64 R6, c[0x0][0x3a8] ;  /* 0x0000ea00ff067b82 */ /* 0x000e220000000a00 */
[----:B------:R-:W-:Y:S02]  /*1ca0*/  IMAD.MOV.U32 R9, RZ, RZ, 0x1 ;  /* 0x00000001ff097424 */ /* 0x000fe400078e00ff */
[----:B0-----:R-:W-:-:S05]  /*1cb0*/  IMAD.WIDE R6, R19, 0x4, R6 ;  /* 0x0000000413067825 */ /* 0x001fca00078e0206 */
[----:B------:R0:W-:Y:S02]  /*1cc0*/  REDG.E.ADD.STRONG.GPU desc[UR10][R6.64], R9 ;  /* 0x000000090600798e */ /* 0x0001e4000c12e10a */
.L_x_64:
[----:B------:R-:W-:Y:S05]  /*1cd0*/  BSYNC.RECONVERGENT B2 ;  /* 0x0000000000027941 */ /* 0x000fea0003800200 */
.L_x_63:
[----:B------:R-:W1:Y:S01]  /*1ce0*/  LDCU.64 UR14, c[0x0][0x398] ;  /* 0x00007300ff0e77ac */ /* 0x000e620008000a00 */
[----:B------:R-:W-:-:S04]  /*1cf0*/  SHF.R.S64 R8, RZ, 0x1d, R24 ;  /* 0x0000001dff087819 */ /* 0x000fc80000001018 */
[----:B-1----:R-:W-:-:S04]  /*1d00*/  IADD3 R8, P0, PT, R8, UR14, RZ ;  /* 0x0000000e08087c10 */ /* 0x002fc8000ff1e0ff */
[----:B0-----:R-:W-:-:S06]  /*1d10*/  LEA.HI.X.SX32 R9, R24, UR15, 0x3, P0 ;  /* 0x0000000f18097c11 */ /* 0x001fcc00080f1eff */
[----:B------:R-:W2:Y:S02]  /*1d20*/  LDG.E.64 R8, desc[UR10][R8.64] ;  /* 0x0000000a08087981 */ /* 0x000ea4000c1e1b00 */
[----:B--2---:R-:W-:-:S04]  /*1d30*/  IMAD.WIDE.U32 R6, R9, 0x12a28fe5, RZ ;  /* 0x12a28fe509067825 */ /* 0x004fc800078e00ff */
[----:B------:R-:W-:-:S04]  /*1d40*/  IMAD.WIDE.U32 R10, P0, R8, -0x768fa0cf, R6 ;  /* 0x89705f31080a7825 */ /* 0x000fc80007800006 */
[----:B------:R-:W-:-:S04]  /*1d50*/  IMAD.WIDE.U32 R6, R8, 0x12a28fe5, RZ ;  /* 0x12a28fe508067825 */ /* 0x000fc800078e00ff */
[----:B------:R-:W-:Y:S01]  /*1d60*/  IMAD.X R13, RZ, RZ, RZ, P0 ;  /* 0x000000ffff0d7224 */ /* 0x000fe200000e06ff */
[----:B------:R-:W-:Y:S01]  /*1d70*/  IADD3 RZ, P0, PT, R7, R10, RZ ;  /* 0x0000000a07ff7210 */ /* 0x000fe20007f1e0ff */
[----:B------:R-:W-:Y:S01]  /*1d80*/  IMAD.MOV.U32 R12, RZ, RZ, R11 ;  /* 0x000000ffff0c7224 */ /* 0x000fe200078e000b */
[----:B------:R-:W0:Y:S03]  /*1d90*/  LDC.64 R6, c[0x0][0x3c0] ;  /* 0x0000f000ff067b82 */ /* 0x000e260000000a00 */
[----:B------:R-:W-:-:S05]  /*1da0*/  IMAD.WIDE.U32.X R12, R9, -0x768fa0cf, R12, P0 ;  /* 0x89705f31090c7825 */ /* 0x000fca00000e040c */
[----:B------:R-:W1:Y:S01]  /*1db0*/  LDC.64 R10, c[0x0][0x3b8] ;  /* 0x0000ee00ff0a7b82 */ /* 0x000e620000000a00 */
[--C-:B------:R-:W-:Y:S02]  /*1dc0*/  SHF.R.U64 R15, R12, 0x1d, R13.reuse ;  /* 0x0000001d0c0f7819 */ /* 0x100fe4000000120d */
[----:B------:R-:W-:Y:S01]  /*1dd0*/  SHF.R.U32.HI R12, RZ, 0x1d, R13 ;  /* 0x0000001dff0c7819 */ /* 0x000fe2000001160d */
[----:B------:R-:W-:Y:S02]  /*1de0*/  IMAD.MOV.U32 R13, RZ, RZ, 0x1 ;  /* 0x00000001ff0d7424 */ /* 0x000fe400078e00ff */
[----:B------:R-:W-:-:S04]  /*1df0*/  IMAD.WIDE.U32 R8, R15, -0x3b9aca07, R8 ;  /* 0xc46535f90f087825 */ /* 0x000fc800078e0008 */
[----:B------:R-:W-:-:S05]  /*1e00*/  IMAD R12, R12, -0x3b9aca07, RZ ;  /* 0xc46535f90c0c7824 */ /* 0x000fca00078e02ff */
[----:B------:R-:W-:-:S05]  /*1e10*/  IADD3 R9, PT, PT, R9, -R15, R12 ;  /* 0x8000000f09097210 */ /* 0x000fca0007ffe00c */
[----:B0-----:R2:W-:Y:S04]  /*1e20*/  REDG.E.ADD.64.STRONG.GPU desc[UR10][R6.64], R8 ;  /* 0x000000080600798e */ /* 0x0015e8000c12e50a */
[----:B-1----:R2:W5:Y:S02]  /*1e30*/  ATOMG.E.EXCH.STRONG.GPU PT, RZ, desc[UR10][R10.64], R13 ;  /* 0x8000000d0aff79a8 */ /* 0x002564000c1ef10a */
.L_x_43:
[----:B------:R-:W-:Y:S05]  /*1e40*/  BSYNC B0 ;  /* 0x0000000000007941 */ /* 0x000fea0003800000 */
.L_x_42:
[----:B------:R-:W-:Y:S05]  /*1e50*/  @!P1 BRA `(.L_x_65) ;  /* 0xfffffff4003c9947 */ /* 0x000fea000383ffff */
.L_x_41:
[----:B------:R-:W-:Y:S05]  /*1e60*/  BSYNC B1 ;  /* 0x0000000000017941 */ /* 0x000fea0003800000 */
.L_x_40:
[----:B------:R-:W-:-:S04]  /*1e70*/  UISETP.NE.U32.AND UP0, UPT, UR12, URZ, UPT ;  /* 0x000000ff0c00728c */ /* 0x000fc8000bf05070 */
[----:B------:R-:W-:-:S09]  /*1e80*/  UISETP.NE.AND.EX UP0, UPT, UR8, URZ, UPT, UP0 ;  /* 0x000000ff0800728c */ /* 0x000fd2000bf05300 */
[----:B------:R-:W-:Y:S05]  /*1e90*/  BRA.U !UP0, `(.L_x_66) ;  /* 0x0000000508087547 */ /* 0x000fea000b800000 */
[----:B------:R-:W-:Y:S01]  /*1ea0*/  UMOV UR4, 0xffffffff ;  /* 0xffffffff00047882 */ /* 0x000fe20000000000 */
[----:B------:R-:W-:Y:S01]  /*1eb0*/  ISETP.NE.AND P0, PT, R4, RZ, PT ;  /* 0x000000ff0400720c */ /* 0x000fe20003f05270 */
[----:B--2---:R-:W-:Y:S01]  /*1ec0*/  IMAD.U32 R7, RZ, RZ, UR8 ;  /* 0x00000008ff077e24 */ /* 0x004fe2000f8e00ff */
[----:B------:R-:W-:Y:S01]  /*1ed0*/  MOV R6, UR12 ;  /* 0x0000000c00067c02 */ /* 0x000fe20008000f00 */
[----:B------:R-:W-:Y:S10]  /*1ee0*/  BRA.DIV UR4, `(.L_x_67) ;  /* 0x0000000a04047947 */ /* 0x000ff4000b800000 */
[----:B------:R-:W-:Y:S06]  /*1ef0*/  BAR.SYNC.DEFER_BLOCKING 0x0 ;  /* 0x0000000000007b1d */ /* 0x000fec0000010000 */
.L_x_95:
        /* <DEDUP_REMOVED lines=17> */
.L_x_70:
[----:B------:R-:W2:Y:S04]  /*2010*/  LD.E.STRONG.GPU R8, desc[UR10][R6.64+0x4] ;  /* 0x0000040a06087980 */ /* 0x000ea8000c10f900 */
[----:B--2---:R-:W-:Y:S01]  /*2020*/  CCTL.IVALL ;  /* 0x00000000ff00798f */ /* 0x004fe20002000000 */
[----:B------:R-:W-:Y:S05]  /*2030*/  YIELD ;  /* 0x0000000000007946 */ /* 0x000fea0003800000 */
[----:B------:R-:W-:-:S04]  /*2040*/  LOP3.LUT R8, R8, R5, RZ, 0x3c, !PT ;  /* 0x0000000508087212 */ /* 0x000fc800078e3cff */
[----:B------:R-:W-:-:S13]  /*2050*/  ISETP.GT.AND P1, PT, R8, -0x1, PT ;  /* 0xffffffff0800780c */ /* 0x000fda0003f24270 */
[----:B------:R-:W-:Y:S05]  /*2060*/  @P1 BRA `(.L_x_70) ;  /* 0xfffffffc00e81947 */ /* 0x000fea000383ffff */
.L_x_69:
[----:B------:R-:W-:Y:S05]  /*2070*/  BSYNC B0 ;  /* 0x0000000000007941 */ /* 0x000fea0003800000 */
.L_x_68:
[----:B------:R-:W-:-:S03]  /*2080*/  UMOV UR4, 0xffffffff ;  /* 0xffffffff00047882 */ /* 0x000fc60000000000 */
[----:B------:R-:W-:Y:S05]  /*2090*/  BRA.DIV UR4, `(.L_x_71) ;  /* 0x0000000604c47947 */ /* 0x000fea000b800000 */
[----:B0-----:R-:W0:Y:S08]  /*20a0*/  LDC.64 R8, c[0x0][0x3b8] ;  /* 0x0000ee00ff087b82 */ /* 0x001e300000000a00 */
[----:B------:R-:W-:Y:S06]  /*20b0*/  BAR.SYNC.DEFER_BLOCKING 0x0 ;  /* 0x0000000000007b1d */ /* 0x000fec0000010000 */
[----:B0-----:R-:W2:Y:S02]  /*20c0*/  LDG.E R8, desc[UR10][R8.64] ;  /* 0x0000000a08087981 */ /* 0x001ea4000c1e1900 */
[----:B--2---:R-:W-:-:S13]  /*20d0*/  ISETP.NE.AND P1, PT, R8, RZ, PT ;  /* 0x000000ff0800720c */ /* 0x004fda0003f25270 */
[----:B------:R-:W-:Y:S05]  /*20e0*/  @!P1 EXIT ;  /* 0x000000000000994d */ /* 0x000fea0003800000 */
[----:B------:R-:W-:Y:S06]  /*20f0*/  BAR.SYNC.DEFER_BLOCKING 0x0 ;  /* 0x0000000000007b1d */ /* 0x000fec0000010000 */
.L_x_100:
[----:B------:R-:W-:Y:S04]  /*2100*/  BSSY B0, `(.L_x_72) ;  /* 0x0000017000007945 */ /* 0x000fe80003800000 */
[----:B------:R-:W-:Y:S05]  /*2110*/  @P0 BRA `(.L_x_73) ;  /* 0x0000000000540947 */ /* 0x000fea0003800000 */
[----:B------:R-:W0:Y:S01]  /*2120*/  S2R R9, SR_LANEID ;  /* 0x0000000000097919 */ /* 0x000e220000000000 */
        /* <DEDUP_REMOVED lines=14> */
.L_x_74:
[----:B------:R-:W2:Y:S04]  /*2210*/  LD.E.STRONG.GPU R8, desc[UR10][R6.64+0x4] ;  /* 0x0000040a06087980 */ /* 0x000ea8000c10f900 */
[----:B--2---:R-:W-:Y:S01]  /*2220*/  CCTL.IVALL ;  /* 0x00000000ff00798f */ /* 0x004fe20002000000 */
[----:B------:R-:W-:Y:S05]  /*2230*/  YIELD ;  /* 0x0000000000007946 */ /* 0x000fea0003800000 */
[----:B------:R-:W-:-:S04]  /*2240*/  LOP3.LUT R8, R8, R5, RZ, 0x3c, !PT ;  /* 0x0000000508087212 */ /* 0x000fc800078e3cff */
[----:B------:R-:W-:-:S13]  /*2250*/  ISETP.GT.AND P0, PT, R8, -0x1, PT ;  /* 0xffffffff0800780c */ /* 0x000fda0003f04270 */
[----:B------:R-:W-:Y:S05]  /*2260*/  @P0 BRA `(.L_x_74) ;  /* 0xfffffffc00e80947 */ /* 0x000fea000383ffff */
.L_x_73:
[----:B------:R-:W-:Y:S05]  /*2270*/  BSYNC B0 ;  /* 0x0000000000007941 */ /* 0x000fea0003800000 */
.L_x_72:
[----:B------:R-:W-:-:S03]  /*2280*/  UMOV UR4, 0xffffffff ;  /* 0xffffffff00047882 */ /* 0x000fc60000000000 */
[----:B------:R-:W-:Y:S05]  /*2290*/  BRA.DIV UR4, `(.L_x_75) ;  /* 0x0000000604a87947 */ /* 0x000fea000b800000 */
[----:B------:R-:W-:Y:S06]  /*22a0*/  BAR.SYNC.DEFER_BLOCKING 0x0 ;  /* 0x0000000000007b1d */ /* 0x000fec0000010000 */
[----:B------:R-:W-:Y:S05]  /*22b0*/  BRA `(.L_x_76) ;  /* 0xffffffe000347947 */ /* 0x000fea000383ffff */
.L_x_66:
[----:B------:R-:W-:Y:S05]  /*22c0*/  BPT.TRAP 0x1 ;  /* 0x000000040000795c */ /* 0x000fea0000300000 */
.L_x_34:
[----:B------:R-:W-:Y:S05]  /*22d0*/  BPT.TRAP 0x1 ;  /* 0x000000040000795c */ /* 0x000fea0000300000 */
.L_x_5:
[----:B0-2--5:R-:W-:Y:S05]  /*22e0*/  BPT.TRAP 0x1 ;  /* 0x000000040000795c */ /* 0x025fea0000300000 */
.L_x_6:
[----:B------:R-:W-:Y:S01]  /*22f0*/  BSSY B0, `(.L_x_77) ;  /* 0x0000009000007945 */ /* 0x000fe20003800000 */
[----:B-1-3--:R-:W-:Y:S01]  /*2300*/  CS2R R10, SRZ ;  /* 0x00000000000a7805 */ /* 0x00afe2000001ff00 */
[----:B------:R-:W-:-:S07]  /*2310*/  IMAD.MOV.U32 R5, RZ, RZ, -0x1 ;  /* 0xffffffffff057424 */ /* 0x000fce00078e00ff */
[----:B0-----:R-:W-:Y:S05]  /*2320*/  WARPSYNC.COLLECTIVE.ALL `(.L_x_78) ;  /* 0x0000000000147948 */ /* 0x001fea0003c00000 */
[----:B------:R-:W-:-:S04]  /*2330*/  SHF.L.U32 R11, R11, 0x10, RZ ;  /* 0x000000100b0b7819 */ /* 0x000fc800000006ff */
[----:B------:R-:W-:-:S05]  /*2340*/  LOP3.LUT R11, R11, 0xf, R10, 0xf8, !PT ;  /* 0x0000000f0b0b7812 */ /* 0x000fca00078ef80a */
[----:B------:R1:W-:Y:S02]  /*2350*/  BAR.SYNC.DEFER_BLOCKING R11, R11 ;  /* 0x0000000b0000731d */ /* 0x0003e40000010000 */
[----:B-1----:R-:W-:-:S04]  /*2360*/  SHF.R.U32 R11, R11, 0x10, RZ ;  /* 0x000000100b0b7819 */ /* 0x002fc800000016ff */
[----:B0-----:R-:W-:Y:S05]  /*2370*/  ENDCOLLECTIVE ;  /* 0x000000000000791b */ /* 0x001fea0003800000 */
.L_x_78:
[----:B------:R-:W-:Y:S05]  /*2380*/  BSYNC B0 ;  /* 0x0000000000007941 */ /* 0x000fea0003800000 */
.L_x_77:
[----:B------:R-:W-:Y:S05]  /*2390*/  BRA `(.L_x_79) ;  /* 0xffffffe000dc7947 */ /* 0x000fea000383ffff */
.L_x_10:
[----:B01-3--:R-:W0:Y:S01]  /*23a0*/  @!P2 LDC.64 R8, c[0x0][0x3b8] ;  /* 0x0000ee00ff08ab82 */ /* 0x00be220000000a00 */
[----:B------:R-:W-:Y:S01]  /*23b0*/  BSSY B0, `(.L_x_80) ;  /* 0x0000009000007945 */ /* 0x000fe20003800000 */
[----:B------:R-:W-:Y:S01]  /*23c0*/  CS2R R10, SRZ ;  /* 0x00000000000a7805 */ /* 0x000fe2000001ff00 */
[----:B------:R-:W-:-:S07]  /*23d0*/  IMAD.MOV.U32 R5, RZ, RZ, -0x1 ;  /* 0xffffffffff057424 */ /* 0x000fce00078e00ff */
[----:B0-----:R-:W-:Y:S05]  /*23e0*/  WARPSYNC.COLLECTIVE.ALL `(.L_x_81) ;  /* 0x0000000000147948 */ /* 0x001fea0003c00000 */
[----:B------:R-:W-:-:S04]  /*23f0*/  SHF.L.U32 R11, R11, 0x10, RZ ;  /* 0x000000100b0b7819 */ /* 0x000fc800000006ff */
[----:B------:R-:W-:-:S05]  /*2400*/  LOP3.LUT R11, R11, 0xf, R10, 0xf8, !PT ;  /* 0x0000000f0b0b7812 */ /* 0x000fca00078ef80a */
[----:B------:R1:W-:Y:S02]  /*2410*/  BAR.SYNC.DEFER_BLOCKING R11, R11 ;  /* 0x0000000b0000731d */ /* 0x0003e40000010000 */
[----:B-1----:R-:W-:-:S04]  /*2420*/  SHF.R.U32 R11, R11, 0x10, RZ ;  /* 0x000000100b0b7819 */ /* 0x002fc800000016ff */
[----:B0-----:R-:W-:Y:S05]  /*2430*/  ENDCOLLECTIVE ;  /* 0x000000000000791b */ /* 0x001fea0003800000 */
.L_x_81:
[----:B------:R-:W-:Y:S05]  /*2440*/  BSYNC B0 ;  /* 0x0000000000007941 */ /* 0x000fea0003800000 */
.L_x_80:
[----:B------:R-:W-:Y:S01]  /*2450*/  CS2R R10, SRZ ;  /* 0x00000000000a7805 */ /* 0x000fe2000001ff00 */
[----:B------:R-:W-:Y:S01]  /*2460*/  IMAD.MOV.U32 R5, RZ, RZ, -0x1 ;  /* 0xffffffffff057424 */ /* 0x000fe200078e00ff */
[----:B------:R0:W-:Y:S06]  /*2470*/  @!P2 STG.E desc[UR10][R8.64], RZ ;  /* 0x000000ff0800a986 */ /* 0x0001ec000c10190a */
[----:B0-----:R-:W-:Y:S05]  /*2480*/  WARPSYNC.COLLECTIVE.ALL `(.L_x_82) ;  /* 0x0000000000147948 */ /* 0x001fea0003c00000 */
[----:B------:R-:W-:-:S04]  /*2490*/  SHF.L.U32 R11, R11, 0x10, RZ ;  /* 0x000000100b0b7819 */ /* 0x000fc800000006ff */
[----:B------:R-:W-:-:S05]  /*24a0*/  LOP3.LUT R11, R11, 0xf, R10, 0xf8, !PT ;  /* 0x0000000f0b0b7812 */ /* 0x000fca00078ef80a */
[----:B------:R1:W-:Y:S02]  /*24b0*/  BAR.SYNC.DEFER_BLOCKING R11, R11 ;  /* 0x0000000b0000731d */ /* 0x0003e40000010000 */
[----:B-1----:R-:W-:-:S04]  /*24c0*/  SHF.R.U32 R11, R11, 0x10, RZ ;  /* 0x000000100b0b7819 */ /* 0x002fc800000016ff */
[----:B0-----:R-:W-:Y:S05]  /*24d0*/  ENDCOLLECTIVE ;  /* 0x000000000000791b */ /* 0x001fea0003800000 */
.L_x_82:
[----:B------:R-:W-:Y:S05]  /*24e0*/  BRA `(.L_x_83) ;  /* 0xffffffe400047947 */ /* 0x000fea000383ffff */
.L_x_14:
[----:B------:R-:W-:Y:S01]  /*24f0*/  BSSY B0, `(.L_x_84) ;  /* 0x0000009000007945 */ /* 0x000fe20003800000 */
[----:B------:R-:W-:Y:S02]  /*2500*/  CS2R R10, SRZ ;  /* 0x00000000000a7805 */ /* 0x000fe4000001ff00 */
[----:B------:R-:W-:-:S07]  /*2510*/  MOV R5, 0xffffffff ;  /* 0xffffffff00057802 */ /* 0x000fce0000000f00 */
[----:B0-----:R-:W-:Y:S05]  /*2520*/  WARPSYNC.COLLECTIVE.ALL `(.L_x_85) ;  /* 0x0000000000147948 */ /* 0x001fea0003c00000 */
[----:B------:R-:W-:-:S04]  /*2530*/  SHF.L.U32 R11, R11, 0x10, RZ ;  /* 0x000000100b0b7819 */ /* 0x000fc800000006ff */
[----:B------:R-:W-:-:S05]  /*2540*/  LOP3.LUT R11, R11, 0xf, R10, 0xf8, !PT ;  /* 0x0000000f0b0b7812 */ /* 0x000fca00078ef80a */
[----:B------:R1:W-:Y:S02]  /*2550*/  BAR.SYNC.DEFER_BLOCKING R11, R11 ;  /* 0x0000000b0000731d */ /* 0x0003e40000010000 */
[----:B-1----:R-:W-:-:S04]  /*2560*/  SHF.R.U32 R11, R11, 0x10, RZ ;  /* 0x000000100b0b7819 */ /* 0x002fc800000016ff */
[----:B0-----:R-:W-:Y:S05]  /*2570*/  ENDCOLLECTIVE ;  /* 0x000000000000791b */ /* 0x001fea0003800000 */
.L_x_85:
[----:B------:R-:W-:Y:S05]  /*2580*/  BSYNC B0 ;  /* 0x0000000000007941 */ /* 0x000fea0003800000 */
.L_x_84:
[----:B------:R-:W-:Y:S05]  /*2590*/  BRA `(.L_x_86) ;  /* 0xffffffe4004c7947 */ /* 0x000fea000383ffff */
.L_x_35:
[----:B------:R-:W-:Y:S01]  /*25a0*/  BSSY B0, `(.L_x_87) ;  /* 0x0000009000007945 */ /* 0x000fe20003800000 */
[----:B0-----:R-:W-:Y:S01]  /*25b0*/  CS2R R10, SRZ ;  /* 0x00000000000a7805 */ /* 0x001fe2000001ff00 */
[----:B------:R-:W-:-:S07]  /*25c0*/  IMAD.MOV.U32 R5, RZ, RZ, -0x1 ;  /* 0xffffffffff057424 */ /* 0x000fce00078e00ff */
[----:B------:R-:W-:Y:S05]  /*25d0*/  WARPSYNC.COLLECTIVE.ALL `(.L_x_88) ;  /* 0x0000000000147948 */ /* 0x000fea0003c00000 */
[----:B------:R-:W-:-:S04]  /*25e0*/  SHF.L.U32 R11, R11, 0x10, RZ ;  /* 0x000000100b0b7819 */ /* 0x000fc800000006ff */
[----:B------:R-:W-:-:S05]  /*25f0*/  LOP3.LUT R11, R11, 0xf, R10, 0xf8, !PT ;  /* 0x0000000f0b0b7812 */ /* 0x000fca00078ef80a */
[----:B------:R0:W-:Y:S02]  /*2600*/  BAR.SYNC.DEFER_BLOCKING R11, R11 ;  /* 0x0000000b0000731d */ /* 0x0001e40000010000 */
[----:B0-----:R-:W-:-:S04]  /*2610*/  SHF.R.U32 R11, R11, 0x10, RZ ;  /* 0x000000100b0b7819 */ /* 0x001fc800000016ff */
[----:B------:R-:W-:Y:S05]  /*2620*/  ENDCOLLECTIVE ;  /* 0x000000000000791b */ /* 0x000fea0003800000 */
.L_x_88:
[----:B------:R-:W-:Y:S05]  /*2630*/  BSYNC B0 ;  /* 0x0000000000007941 */ /* 0x000fea0003800000 */
.L_x_87:
[----:B------:R-:W-:Y:S05]  /*2640*/  BRA `(.L_x_89) ;  /* 0xffffffe800c07947 */ /* 0x000fea000383ffff */
.L_x_39:
        /* <DEDUP_REMOVED lines=9> */
.L_x_91:
[----:B------:R-:W-:Y:S05]  /*26e0*/  BSYNC B0 ;  /* 0x0000000000007941 */ /* 0x000fea0003800000 */
.L_x_90:
[----:B------:R-:W-:Y:S05]  /*26f0*/  BRA `(.L_x_92) ;  /* 0xffffffec00087947 */ /* 0x000fea000383ffff */
.L_x_67:
[----:B------:R-:W-:Y:S01]  /*2700*/  BSSY B0, `(.L_x_93) ;  /* 0x0000009000007945 */ /* 0x000fe20003800000 */
[----:B0-----:R-:W-:Y:S01]  /*2710*/  CS2R R10, SRZ ;  /* 0x00000000000a7805 */ /* 0x001fe2000001ff00 */
[----:B------:R-:W-:-:S07]  /*2720*/  IMAD.MOV.U32 R5, RZ, RZ, -0x1 ;  /* 0xffffffffff057424 */ /* 0x000fce00078e00ff */
[----:B-----5:R-:W-:Y:S05]  /*2730*/  WARPSYNC.COLLECTIVE.ALL `(.L_x_94) ;  /* 0x0000000000147948 */ /* 0x020fea0003c00000 */
[----:B------:R-:W-:-:S04]  /*2740*/  SHF.L.U32 R11, R11, 0x10, RZ ;  /* 0x000000100b0b7819 */ /* 0x000fc800000006ff */
[----:B------:R-:W-:-:S05]  /*2750*/  LOP3.LUT R11, R11, 0xf, R10, 0xf8, !PT ;  /* 0x0000000f0b0b7812 */ /* 0x000fca00078ef80a */
[----:B------:R0:W-:Y:S02]  /*2760*/  BAR.SYNC.DEFER_BLOCKING R11, R11 ;  /* 0x0000000b0000731d */ /* 0x0001e40000010000 */
[----:B0-----:R-:W-:-:S04]  /*2770*/  SHF.R.U32 R11, R11, 0x10, RZ ;  /* 0x000000100b0b7819 */ /* 0x001fc800000016ff */
[----:B-----5:R-:W-:Y:S05]  /*2780*/  ENDCOLLECTIVE ;  /* 0x000000000000791b */ /* 0x020fea0003800000 */
.L_x_94:
[----:B------:R-:W-:Y:S05]  /*2790*/  BSYNC B0 ;  /* 0x0000000000007941 */ /* 0x000fea0003800000 */
.L_x_93:
[----:B------:R-:W-:Y:S05]  /*27a0*/  BRA `(.L_x_95) ;  /* 0xfffffff400d47947 */ /* 0x000fea000383ffff */
.L_x_71:
[----:B0-----:R-:W0:Y:S01]  /*27b0*/  LDC.64 R8, c[0x0][0x3b8] ;  /* 0x0000ee00ff087b82 */ /* 0x001e220000000a00 */
[----:B------:R-:W-:Y:S01]  /*27c0*/  BSSY B0, `(.L_x_96) ;  /* 0x0000009000007945 */ /* 0x000fe20003800000 */
[----:B------:R-:W-:Y:S01]  /*27d0*/  CS2R R10, SRZ ;  /* 0x00000000000a7805 */ /* 0x000fe2000001ff00 */
[----:B------:R-:W-:-:S07]  /*27e0*/  IMAD.MOV.U32 R5, RZ, RZ, -0x1 ;  /* 0xffffffffff057424 */ /* 0x000fce00078e00ff */
[----:B0----5:R-:W-:Y:S05]  /*27f0*/  WARPSYNC.COLLECTIVE.ALL `(.L_x_97) ;  /* 0x0000000000147948 */ /* 0x021fea0003c00000 */
[----:B------:R-:W-:-:S04]  /*2800*/  SHF.L.U32 R11, R11, 0x10, RZ ;  /* 0x000000100b0b7819 */ /* 0x000fc800000006ff */
[----:B------:R-:W-:-:S05]  /*2810*/  LOP3.LUT R11, R11, 0xf, R10, 0xf8, !PT ;  /* 0x0000000f0b0b7812 */ /* 0x000fca00078ef80a */
[----:B------:R1:W-:Y:S02]  /*2820*/  BAR.SYNC.DEFER_BLOCKING R11, R11 ;  /* 0x0000000b0000731d */ /* 0x0003e40000010000 */
[----:B-1----:R-:W-:-:S04]  /*2830*/  SHF.R.U32 R11, R11, 0x10, RZ ;  /* 0x000000100b0b7819 */ /* 0x002fc800000016ff */
[----:B0----5:R-:W-:Y:S05]  /*2840*/  ENDCOLLECTIVE ;  /* 0x000000000000791b */ /* 0x021fea0003800000 */
.L_x_97:
[----:B------:R-:W-:Y:S05]  /*2850*/  BSYNC B0 ;  /* 0x0000000000007941 */ /* 0x000fea0003800000 */
.L_x_96:
[----:B------:R-:W2:Y:S02]  /*2860*/  LDG.E R8, desc[UR10][R8.64] ;  /* 0x0000000a08087981 */ /* 0x000ea4000c1e1900 */
[----:B--2---:R-:W-:-:S13]  /*2870*/  ISETP.NE.AND P1, PT, R8, RZ, PT ;  /* 0x000000ff0800720c */ /* 0x004fda0003f25270 */
[----:B------:R-:W-:Y:S05]  /*2880*/  @!P1 EXIT ;  /* 0x000000000000994d */ /* 0x000fea0003800000 */
[----:B------:R-:W-:Y:S01]  /*2890*/  BSSY B0, `(.L_x_98) ;  /* 0x0000009000007945 */ /* 0x000fe20003800000 */
[----:B------:R-:W-:Y:S02]  /*28a0*/  CS2R R10, SRZ ;  /* 0x00000000000a7805 */ /* 0x000fe4000001ff00 */
[----:B------:R-:W-:-:S07]  /*28b0*/  MOV R5, 0xffffffff ;  /* 0xffffffff00057802 */ /* 0x000fce0000000f00 */
[----:B------:R-:W-:Y:S05]  /*28c0*/  WARPSYNC.COLLECTIVE.ALL `(.L_x_99) ;  /* 0x0000000000147948 */ /* 0x000fea0003c00000 */
[----:B------:R-:W-:-:S04]  /*28d0*/  SHF.L.U32 R11, R11, 0x10, RZ ;  /* 0x000000100b0b7819 */ /* 0x000fc800000006ff */
[----:B------:R-:W-:-:S05]  /*28e0*/  LOP3.LUT R11, R11, 0xf, R10, 0xf8, !PT ;  /* 0x0000000f0b0b7812 */ /* 0x000fca00078ef80a */
[----:B------:R0:W-:Y:S02]  /*28f0*/  BAR.SYNC.DEFER_BLOCKING R11, R11 ;  /* 0x0000000b0000731d */ /* 0x0001e40000010000 */
[----:B0-----:R-:W-:-:S04]  /*2900*/  SHF.R.U32 R11, R11, 0x10, RZ ;  /* 0x000000100b0b7819 */ /* 0x001fc800000016ff */
[----:B------:R-:W-:Y:S05]  /*2910*/  ENDCOLLECTIVE ;  /* 0x000000000000791b */ /* 0x000fea0003800000 */
.L_x_99:
[----:B------:R-:W-:Y:S05]  /*2920*/  BSYNC B0 ;  /* 0x0000000000007941 */ /* 0x000fea0003800000 */
.L_x_98:
[----:B------:R-:W-:Y:S05]  /*2930*/  BRA `(.L_x_100) ;  /* 0xfffffff400f07947 */ /* 0x000fea000383ffff */
.L_x_75:
[----:B------:R-:W-:Y:S01]  /*2940*/  BSSY B0, `(.L_x_101) ;  /* 0x0000009000007945 */ /* 0x000fe20003800000 */
[----:B------:R-:W-:Y:S01]  /*2950*/  CS2R R10, SRZ ;  /* 0x00000000000a7805 */ /* 0x000fe2000001ff00 */
[----:B------:R-:W-:-:S07]  /*2960*/  IMAD.MOV.U32 R5, RZ, RZ, -0x1 ;  /* 0xffffffffff057424 */ /* 0x000fce00078e00ff */
[----:B-----5:R-:W-:Y:S05]  /*2970*/  WARPSYNC.COLLECTIVE.ALL `(.L_x_102) ;  /* 0x0000000000147948 */ /* 0x020fea0003c00000 */
[----:B------:R-:W-:-:S04]  /*2980*/  SHF.L.U32 R11, R11, 0x10, RZ ;  /* 0x000000100b0b7819 */ /* 0x000fc800000006ff */
[----:B------:R-:W-:-:S05]  /*2990*/  LOP3.LUT R11, R11, 0xf, R10, 0xf8, !PT ;  /* 0x0000000f0b0b7812 */ /* 0x000fca00078ef80a */
[----:B------:R0:W-:Y:S02]  /*29a0*/  BAR.SYNC.DEFER_BLOCKING R11, R11 ;  /* 0x0000000b0000731d */ /* 0x0001e40000010000 */
[----:B0-----:R-:W-:-:S04]  /*29b0*/  SHF.R.U32 R11, R11, 0x10, RZ ;  /* 0x000000100b0b7819 */ /* 0x001fc800000016ff */
[----:B-----5:R-:W-:Y:S05]  /*29c0*/  ENDCOLLECTIVE ;  /* 0x000000000000791b */ /* 0x020fea0003800000 */
.L_x_102:
[----:B------:R-:W-:Y:S05]  /*29d0*/  BSYNC B0 ;  /* 0x0000000000007941 */ /* 0x000fea0003800000 */
.L_x_101:
[----:B------:R-:W-:Y:S05]  /*29e0*/  BRA `(.L_x_76) ;  /* 0xffffffd800687947 */ /* 0x000fea000383ffff */
        .weak           $__internal_0_$__cuda_sm20_rem_u64
        .type           $__internal_0_$__cuda_sm20_rem_u64,@function
        .size           $__internal_0_$__cuda_sm20_rem_u64,(.L_x_105 - $__internal_0_$__cuda_sm20_rem_u64)
$__internal_0_$__cuda_sm20_rem_u64:
[----:B------:R-:W0:Y:S02]  /*29f0*/  LDCU UR4, c[0x0][0x384] ;  /* 0x00007080ff0477ac */ /* 0x000e240008000800 */
[----:B0-----:R-:W0:Y:S08]  /*2a00*/  I2F.U64.RP R9, UR4 ;  /* 0x0000000400097d12 */ /* 0x001e300008309000 */
[----:B0-----:R-:W0:Y:S02]  /*2a10*/  MUFU.RCP R9, R9 ;  /* 0x0000000900097308 */ /* 0x001e240000001000 */
[----:B0-----:R-:W-:-:S06]  /*2a20*/  VIADD R10, R9, 0x1ffffffe ;  /* 0x1ffffffe090a7836 */ /* 0x001fcc0000000000 */
[----:B------:R-:W0:Y:S02]  /*2a30*/  F2I.U64.TRUNC R10, R10 ;  /* 0x0000000a000a7311 */ /* 0x000e24000020d800 */
[----:B0-----:R-:W-:-:S04]  /*2a40*/  IMAD.WIDE.U32 R12, R10, UR4, RZ ;  /* 0x000000040a0c7c25 */ /* 0x001fc8000f8e00ff */
[----:B------:R-:W-:Y:S01]  /*2a50*/  IMAD R13, R10, UR5, R13 ;  /* 0x000000050a0d7c24 */ /* 0x000fe2000f8e020d */
[----:B------:R-:W-:-:S03]  /*2a60*/  IADD3 R15, P0, PT, RZ, -R12, RZ ;  /* 0x8000000cff0f7210 */ /* 0x000fc60007f1e0ff */
[----:B------:R-:W-:Y:S02]  /*2a70*/  IMAD R13, R11, UR4, R13 ;  /* 0x000000040b0d7c24 */ /* 0x000fe4000f8e020d */
[----:B------:R-:W-:-:S04]  /*2a80*/  IMAD.HI.U32 R12, R10, R15, RZ ;  /* 0x0000000f0a0c7227 */ /* 0x000fc800078e00ff */
[----:B------:R-:W-:Y:S02]  /*2a90*/  IMAD.X R17, RZ, RZ, ~R13, P0 ;  /* 0x000000ffff117224 */ /* 0x000fe400000e0e0d */
[----:B------:R-:W-:Y:S02]  /*2aa0*/  IMAD.MOV.U32 R13, RZ, RZ, R10 ;  /* 0x000000ffff0d7224 */ /* 0x000fe400078e000a */
[-C--:B------:R-:W-:Y:S02]  /*2ab0*/  IMAD R19, R11, R17.reuse, RZ ;  /* 0x000000110b137224 */ /* 0x080fe400078e02ff */
[----:B------:R-:W-:-:S04]  /*2ac0*/  IMAD.WIDE.U32 R12, P0, R10, R17, R12 ;  /* 0x000000110a0c7225 */ /* 0x000fc8000780000c */
[----:B------:R-:W-:-:S04]  /*2ad0*/  IMAD.HI.U32 R9, R11, R17, RZ ;  /* 0x000000110b097227 */ /* 0x000fc800078e00ff */
[----:B------:R-:W-:Y:S01]  /*2ae0*/  IMAD.HI.U32 R12, P2, R11, R15, R12 ;  /* 0x0000000f0b0c7227 */ /* 0x000fe2000784000c */
[----:B------:R-:W-:-:S04]  /*2af0*/  IADD3.X R9, PT, PT, R9, R11, RZ, P0, !PT ;  /* 0x0000000b09097210 */ /* 0x000fc800007fe4ff */
[----:B------:R-:W-:-:S04]  /*2b00*/  IADD3 R13, P3, PT, R19, R12, RZ ;  /* 0x0000000c130d7210 */ /* 0x000fc80007f7e0ff */
[----:B------:R-:W-:Y:S01]  /*2b10*/  IADD3.X R9, PT, PT, RZ, RZ, R9, P3, P2 ;  /* 0x000000ffff097210 */ /* 0x000fe20001fe4409 */
[----:B------:R-:W-:-:S04]  /*2b20*/  IMAD.WIDE.U32 R10, R13, UR4, RZ ;  /* 0x000000040d0a7c25 */ /* 0x000fc8000f8e00ff */
[----:B------:R-:W-:Y:S01]  /*2b30*/  IMAD R12, R13, UR5, R11 ;  /* 0x000000050d0c7c24 */ /* 0x000fe2000f8e020b */
[----:B------:R-:W-:-:S03]  /*2b40*/  IADD3 R11, P0, PT, RZ, -R10, RZ ;  /* 0x8000000aff0b7210 */ /* 0x000fc60007f1e0ff */
[----:B------:R-:W-:Y:S02]  /*2b50*/  IMAD R10, R9, UR4, R12 ;  /* 0x00000004090a7c24 */ /* 0x000fe4000f8e020c */
[----:B------:R-:W-:-:S04]  /*2b60*/  IMAD.HI.U32 R12, R13, R11, RZ ;  /* 0x0000000b0d0c7227 */ /* 0x000fc800078e00ff */
[----:B------:R-:W-:-:S04]  /*2b70*/  IMAD.X R10, RZ, RZ, ~R10, P0 ;  /* 0x000000ffff0a7224 */ /* 0x000fc800000e0e0a */
[----:B------:R-:W-:-:S04]  /*2b80*/  IMAD.WIDE.U32 R12, P0, R13, R10, R12 ;  /* 0x0000000a0d0c7225 */ /* 0x000fc8000780000c */
[C---:B------:R-:W-:Y:S02]  /*2b90*/  IMAD R14, R9.reuse, R10, RZ ;  /* 0x0000000a090e7224 */ /* 0x040fe400078e02ff */
[----:B------:R-:W-:-:S04]  /*2ba0*/  IMAD.HI.U32 R13, P2, R9, R11, R12 ;  /* 0x0000000b090d7227 */ /* 0x000fc8000784000c */
[----:B------:R-:W-:Y:S01]  /*2bb0*/  IMAD.HI.U32 R10, R9, R10, RZ ;  /* 0x0000000a090a7227 */ /* 0x000fe200078e00ff */
[----:B------:R-:W-:-:S03]  /*2bc0*/  IADD3 R13, P3, PT, R14, R13, RZ ;  /* 0x0000000d0e0d7210 */ /* 0x000fc60007f7e0ff */
[----:B------:R-:W-:Y:S02]  /*2bd0*/  IMAD.X R9, R10, 0x1, R9, P0 ;  /* 0x000000010a097824 */ /* 0x000fe400000e0609 */
[----:B------:R-:W-:-:S03]  /*2be0*/  IMAD.HI.U32 R10, R13, R6, RZ ;  /* 0x000000060d0a7227 */ /* 0x000fc600078e00ff */
[----:B------:R-:W-:Y:S01]  /*2bf0*/  IADD3.X R9, PT, PT, RZ, RZ, R9, P3, P2 ;  /* 0x000000ffff097210 */ /* 0x000fe20001fe4409 */
[----:B------:R-:W-:Y:S02]  /*2c00*/  IMAD.MOV.U32 R11, RZ, RZ, RZ ;  /* 0x000000ffff0b7224 */ /* 0x000fe400078e00ff */
[----:B------:R-:W-:-:S04]  /*2c10*/  IMAD.WIDE.U32 R10, R13, R7, R10 ;  /* 0x000000070d0a7225 */ /* 0x000fc800078e000a */
[C---:B------:R-:W-:Y:S02]  /*2c20*/  IMAD R13, R9.reuse, R7, RZ ;  /* 0x00000007090d7224 */ /* 0x040fe400078e02ff */
[----:B------:R-:W-:-:S04]  /*2c30*/  IMAD.HI.U32 R10, P0, R9, R6, R10 ;  /* 0x00000006090a7227 */ /* 0x000fc8000780000a */
[----:B------:R-:W-:Y:S01]  /*2c40*/  IMAD.HI.U32 R9, R9, R7, RZ ;  /* 0x0000000709097227 */ /* 0x000fe200078e00ff */
[----:B------:R-:W-:-:S03]  /*2c50*/  IADD3 R13, P2, PT, R13, R10, RZ ;  /* 0x0000000a0d0d7210 */ /* 0x000fc60007f5e0ff */
[----:B------:R-:W-:Y:S02]  /*2c60*/  IMAD.X R9, RZ, RZ, R9, P0 ;  /* 0x000000ffff097224 */ /* 0x000fe400000e0609 */
[----:B------:R-:W-:-:S03]  /*2c70*/  IMAD.WIDE.U32 R10, R13, UR4, RZ ;  /* 0x000000040d0a7c25 */ /* 0x000fc6000f8e00ff */
[----:B------:R-:W-:Y:S01]  /*2c80*/  IADD3.X R9, PT, PT, RZ, R9, RZ, P2, !PT ;  /* 0x00000009ff097210 */ /* 0x000fe200017fe4ff */
[----:B------:R-:W-:Y:S01]  /*2c90*/  IMAD R12, R13, UR5, R11 ;  /* 0x000000050d0c7c24 */ /* 0x000fe2000f8e020b */
[----:B------:R-:W-:-:S03]  /*2ca0*/  IADD3 R10, P2, PT, -R10, R6, RZ ;  /* 0x000000060a0a7210 */ /* 0x000fc60007f5e1ff */
[----:B------:R-:W-:Y:S01]  /*2cb0*/  IMAD R9, R9, UR4, R12 ;  /* 0x0000000409097c24 */ /* 0x000fe2000f8e020c */
[----:B------:R-:W-:-:S03]  /*2cc0*/  ISETP.GE.U32.AND P0, PT, R10, UR4, PT ;  /* 0x000000040a007c0c */ /* 0x000fc6000bf06070 */
[----:B------:R-:W-:Y:S01]  /*2cd0*/  IMAD.X R9, R7, 0x1, ~R9, P2 ;  /* 0x0000000107097824 */ /* 0x000fe200010e0e09 */
[----:B------:R-:W-:-:S04]  /*2ce0*/  IADD3 R7, P2, PT, R10, -UR4, RZ ;  /* 0x800000040a077c10 */ /* 0x000fc8000ff5e0ff */
[C---:B------:R-:W-:Y:S02]  /*2cf0*/  ISETP.GE.U32.AND.EX P0, PT, R9.reuse, UR5, PT, P0 ;  /* 0x0000000509007c0c */ /* 0x040fe4000bf06100 */
[----:B------:R-:W-:Y:S02]  /*2d00*/  IADD3.X R6, PT, PT, R9, ~UR5, RZ, P2, !PT ;  /* 0x8000000509067c10 */ /* 0x000fe400097fe4ff */
[----:B------:R-:W-:Y:S02]  /*2d10*/  SEL R7, R7, R10, P0 ;  /* 0x0000000a07077207 */ /* 0x000fe40000000000 */
[----:B------:R-:W-:Y:S01]  /*2d20*/  SEL R6, R6, R9, P0 ;  /* 0x0000000906067207 */ /* 0x000fe20000000000 */
[----:B------:R-:W-:Y:S01]  /*2d30*/  IMAD.MOV.U32 R9, RZ, RZ, 0x0 ;  /* 0x00000000ff097424 */ /* 0x000fe200078e00ff */
[C---:B------:R-:W-:Y:S01]  /*2d40*/  ISETP.GE.U32.AND P0, PT, R7.reuse, UR4, PT ;  /* 0x0000000407007c0c */ /* 0x040fe2000bf06070 */
[----:B------:R-:W-:Y:S01]  /*2d50*/  VIADD R24, R7, -UR4 ;  /* 0x8000000407187c36 */ /* 0x000fe20008000000 */
[----:B------:R-:W-:-:S02]  /*2d60*/  ISETP.NE.U32.AND P2, PT, RZ, UR4, PT ;  /* 0x00000004ff007c0c */ /* 0x000fc4000bf45070 */
[----:B------:R-:W-:Y:S02]  /*2d70*/  ISETP.GE.U32.AND.EX P0, PT, R6, UR5, PT, P0 ;  /* 0x0000000506007c0c */ /* 0x000fe4000bf06100 */
[----:B------:R-:W-:Y:S02]  /*2d80*/  ISETP.NE.AND.EX P2, PT, RZ, UR5, PT, P2 ;  /* 0x00000005ff007c0c */ /* 0x000fe4000bf45320 */
[----:B------:R-:W-:-:S04]  /*2d90*/  SEL R24, R24, R7, P0 ;  /* 0x0000000718187207 */ /* 0x000fc80000000000 */
[----:B------:R-:W-:Y:S01]  /*2da0*/  SEL R24, R24, 0xffffffff, P2 ;  /* 0xffffffff18187807 */ /* 0x000fe20001000000 */
[----:B------:R-:W-:Y:S06]  /*2db0*/  RET.REL.NODEC R8 `(_Z14boruvka_kerneliiPKiS0_PKxPiS3_PyS3_S4_) ;  /* 0xffffffd008907950 */ /* 0x000fec0003c3ffff */
.L_x_103:
[----:B------:R-:W-:-:S00]  /*2dc0*/  BRA `(.L_x_103) ;  /* 0xfffffffc00fc7947 */ /* 0x000fc0000383ffff */
[----:B------:R-:W-:-:S00]  /*2dd0*/  NOP ;  /* 0x0000000000007918 */ /* 0x000fc00000000000 */
        /* <DEDUP_REMOVED lines=10> */
.L_x_105:


//--------------------- .text._Z11initializeriPiS_S_Py --------------------------
	.section	.text._Z11initializeriPiS_S_Py,"ax",@progbits
	.align	128
        .global         _Z11initializeriPiS_S_Py
        .type           _Z11initializeriPiS_S_Py,@function
        .size           _Z11initializeriPiS_S_Py,(.L_x_107 - _Z11initializeriPiS_S_Py)
        .other          _Z11initializeriPiS_S_Py,@"STO_CUDA_ENTRY STV_DEFAULT"
_Z11initializeriPiS_S_Py:
.text._Z11initializeriPiS_S_Py:
[----:B------:R-:W-:Y:S01]  /*0000*/  LDC R1, c[0x0][0x37c] ;  /* 0x0000df00ff017b82 */ /* 0x000fe20000000800 */
[----:B------:R-:W0:Y:S07]  /*0010*/  S2R R0, SR_TID.X ;  /* 0x0000000000007919 */ /* 0x000e2e0000002100 */
[----:B------:R-:W0:Y:S01]  /*0020*/  S2UR UR4, SR_CTAID.X ;  /* 0x00000000000479c3 */ /* 0x000e220000002500 */
[----:B------:R-:W1:Y:S07]  /*0030*/  LDCU UR5, c[0x0][0x380] ;  /* 0x00007000ff0577ac */ /* 0x000e6e0008000800 */
[----:B------:R-:W0:Y:S02]  /*0040*/  LDC R7, c[0x0][0x360] ;  /* 0x0000d800ff077b82 */ /* 0x000e240000000800 */
[----:B0-----:R-:W-:-:S05]  /*0050*/  IMAD R7, R7, UR4, R0 ;  /* 0x0000000407077c24 */ /* 0x001fca000f8e0200 */
[C---:B-1----:R-:W-:Y:S01]  /*0060*/  ISETP.GE.AND P0, PT, R7.reuse, UR5, PT ;  /* 0x0000000507007c0c */ /* 0x042fe2000bf06270 */
[----:B------:R-:W0:Y:S01]  /*0070*/  LDCU.64 UR4, c[0x0][0x358] ;  /* 0x00006b00ff0477ac */ /* 0x000e220008000a00 */
[----:B------:R-:W-:-:S11]  /*0080*/  ISETP.NE.AND P1, PT, R7, RZ, PT ;  /* 0x000000ff0700720c */ /* 0x000fd60003f25270 */
[----:B------:R-:W1:Y:S01]  /*0090*/  @!P0 LDC.64 R2, c[0x0][0x388] ;  /* 0x0000e200ff028b82 */ /* 0x000e620000000a00 */
[----:B------:R-:W-:-:S07]  /*00a0*/  @!P0 MOV R9, 0x1 ;  /* 0x0000000100098802 */ /* 0x000fce0000000f00 */
[----:B------:R-:W2:Y:S01]  /*00b0*/  @!P0 LDC.64 R4, c[0x0][0x390] ;  /* 0x0000e400ff048b82 */ /* 0x000ea20000000a00 */
[----:B-1----:R-:W-:-:S05]  /*00c0*/  @!P0 IMAD.WIDE R2, R7, 0x4, R2 ;  /* 0x0000000407028825 */ /* 0x002fca00078e0202 */
[----:B0-----:R0:W-:Y:S01]  /*00d0*/  @!P0 STG.E desc[UR4][R2.64], R7 ;  /* 0x0000000702008986 */ /* 0x0011e2000c101904 */
[----:B--2---:R-:W-:-:S05]  /*00e0*/  @!P0 IMAD.WIDE R4, R7, 0x4, R4 ;  /* 0x0000000407048825 */ /* 0x004fca00078e0204 */
[----:B------:R0:W-:Y:S01]  /*00f0*/  @!P0 STG.E desc[UR4][R4.64], R9 ;  /* 0x0000000904008986 */ /* 0x0001e2000c101904 */
[----:B------:R-:W-:Y:S05]  /*0100*/  @P1 EXIT ;  /* 0x000000000000194d */ /* 0x000fea0003800000 */
[----:B0-----:R-:W0:Y:S01]  /*0110*/  LDC.64 R2, c[0x0][0x398] ;  /* 0x0000e600ff027b82 */ /* 0x001e220000000a00 */
[----:B------:R-:W-:-:S07]  /*0120*/  HFMA2 R5, -RZ, RZ, 0, 5.9604644775390625e-08 ;  /* 0x00000001ff057431 */ /* 0x000fce00000001ff */
[----:B------:R-:W1:Y:S01]  /*0130*/  LDC.64 R6, c[0x0][0x3a0] ;  /* 0x0000e800ff067b82 */ /* 0x000e620000000a00 */
[----:B0-----:R-:W-:Y:S04]  /*0140*/  STG.E desc[UR4][R2.64], R5 ;  /* 0x0000000502007986 */ /* 0x001fe8000c101904 */
[----:B-1----:R-:W-:Y:S01]  /*0150*/  STG.E.64 desc[UR4][R6.64], RZ ;  /* 0x000000ff06007986 */ /* 0x002fe2000c101b04 */
[----:B------:R-:W-:Y:S05]  /*0160*/  EXIT ;  /* 0x000000000000794d */ /* 0x000fea0003800000 */
.L_x_104:
        /* <DEDUP_REMOVED lines=9> */
.L_x_107:


//--------------------- .nv.shared.reserved.0     --------------------------
	.section	.nv.shared.reserved.0,"aw",@nobits
	.weak		__nv_reservedSMEM_offset_0_alias
	.size		__nv_reservedSMEM_offset_0_alias, 0, 64
	.other		__nv_reservedSMEM_offset_0_alias,@"STO_CUDA_RESERVED_SHARED STV_DEFAULT"
__nv_reservedSMEM_offset_0_alias:
	.zero		0
	.zero		64


//--------------------- .nv.constant0._Z14boruvka_kerneliiPKiS0_PKxPiS3_PyS3_S4_ --------------------------
	.section	.nv.constant0._Z14boruvka_kerneliiPKiS0_PKxPiS3_PyS3_S4_,"a",@progbits
	.sectionflags	@""
	.align	4
.nv.constant0._Z14boruvka_kerneliiPKiS0_PKxPiS3_PyS3_S4_:
	.zero		968


//--------------------- .nv.constant0._Z11initializeriPiS_S_Py --------------------------
	.section	.nv.constant0._Z11initializeriPiS_S_Py,"a",@progbits
	.sectionflags	@""
	.align	4
.nv.constant0._Z11initializeriPiS_S_Py:
	.zero		936


//--------------------- SYMBOLS --------------------------

	.type		.nv.reservedSmem.offset0,@object
	.size		.nv.reservedSmem.offset0,0x4
